//
// Generated by NVIDIA NVVM Compiler
//
// Compiler Build ID: CL-36424714
// Cuda compilation tools, release 13.0, V13.0.88
// Based on NVVM 20.0.0
//

.version 9.0
.target sm_100
.address_size 64

	// .globl	d_add
.global .align 4 .b8 precalc_xorwow_matrix[102400];
.global .align 4 .b8 precalc_xorwow_offset_matrix[102400];
.global .align 4 .b8 mrg32k3aM1[2304];
.global .align 4 .b8 mrg32k3aM2[2304];
.global .align 4 .b8 mrg32k3aM1SubSeq[2016];
.global .align 4 .b8 mrg32k3aM2SubSeq[2016];
.global .align 4 .b8 mrg32k3aM1Seq[2304];
.global .align 4 .b8 mrg32k3aM2Seq[2304];
.const .align 8 .b8 __cr_lgamma_table[72];

.visible .entry d_add(
	.param .u64 .ptr .align 1 d_add_param_0,
	.param .f32 d_add_param_1,
	.param .u64 .ptr .align 1 d_add_param_2,
	.param .u32 d_add_param_3
)
{
	.reg .pred 	%p<2>;
	.reg .b32 	%r<6>;
	.reg .b32 	%f<4>;
	.reg .b64 	%rd<8>;

	ld.param.u64 	%rd1, [d_add_param_0];
	ld.param.f32 	%f1, [d_add_param_1];
	ld.param.u64 	%rd2, [d_add_param_2];
	ld.param.u32 	%r2, [d_add_param_3];
	mov.u32 	%r3, %ntid.x;
	mov.u32 	%r4, %ctaid.x;
	mov.u32 	%r5, %tid.x;
	mad.lo.s32 	%r1, %r3, %r4, %r5;
	setp.ge.s32 	%p1, %r1, %r2;
	@%p1 bra 	$L__BB0_2;
	cvta.to.global.u64 	%rd3, %rd1;
	cvta.to.global.u64 	%rd4, %rd2;
	mul.wide.s32 	%rd5, %r1, 4;
	add.s64 	%rd6, %rd3, %rd5;
	ld.global.f32 	%f2, [%rd6];
	mul.f32 	%f3, %f1, %f2;
	add.s64 	%rd7, %rd4, %rd5;
	st.global.f32 	[%rd7], %f3;
$L__BB0_2:
	ret;

}
	// .globl	d_fill_uniform
.visible .entry d_fill_uniform(
	.param .u64 .ptr .align 1 d_fill_uniform_param_0,
	.param .u32 d_fill_uniform_param_1,
	.param .f32 d_fill_uniform_param_2,
	.param .u64 d_fill_uniform_param_3
)
{
	.local .align 8 .b8 	__local_depot1[48];
	.reg .b64 	%SP;
	.reg .b64 	%SPL;
	.reg .pred 	%p<64>;
	.reg .b32 	%r<1199>;
	.reg .b32 	%f<7>;
	.reg .b64 	%rd<28>;

	mov.u64 	%SPL, __local_depot1;
	ld.param.u64 	%rd10, [d_fill_uniform_param_0];
	ld.param.u32 	%r541, [d_fill_uniform_param_1];
	ld.param.f32 	%f1, [d_fill_uniform_param_2];
	ld.param.u64 	%rd11, [d_fill_uniform_param_3];
	mov.u32 	%r542, %ntid.x;
	mov.u32 	%r543, %ctaid.x;
	mov.u32 	%r544, %tid.x;
	mad.lo.s32 	%r1, %r542, %r543, %r544;
	setp.ge.s32 	%p1, %r1, %r541;
	@%p1 bra 	$L__BB1_117;
	add.u64 	%rd1, %SPL, 0;
	cvt.s64.s32 	%rd2, %r1;
	cvt.u32.u64 	%r545, %rd11;
	xor.b32  	%r546, %r545, -1429050551;
	mul.lo.s32 	%r547, %r546, 1099087573;
	{ .reg .b32 tmp; mov.b64 {tmp, %r548}, %rd11; }
	xor.b32  	%r549, %r548, -136515619;
	mul.lo.s32 	%r550, %r549, -1703105765;
	add.s32 	%r551, %r547, %r550;
	add.s32 	%r2, %r551, 6615241;
	add.s32 	%r935, %r547, 123456789;
	st.local.v2.u32 	[%rd1], {%r2, %r935};
	xor.b32  	%r552, %r547, 362436069;
	add.s32 	%r553, %r550, 521288629;
	st.local.v2.u32 	[%rd1+8], {%r552, %r553};
	xor.b32  	%r554, %r550, 88675123;
	add.s32 	%r931, %r547, 5783321;
	st.local.v2.u32 	[%rd1+16], {%r554, %r931};
	setp.eq.s32 	%p2, %r1, 0;
	@%p2 bra 	$L__BB1_116;
	mov.b32 	%r918, 0;
	mov.u64 	%rd27, %rd2;
$L__BB1_3:
	mov.u64 	%rd3, %rd27;
	and.b64  	%rd4, %rd3, 3;
	setp.eq.s64 	%p3, %rd4, 0;
	@%p3 bra 	$L__BB1_115;
	mul.wide.u32 	%rd13, %r918, 3200;
	mov.u64 	%rd14, precalc_xorwow_matrix;
	add.s64 	%rd5, %rd14, %rd13;
	mov.b32 	%r931, 0;
	mov.u32 	%r932, %r931;
	mov.u32 	%r933, %r931;
	mov.u32 	%r934, %r931;
	mov.u32 	%r935, %r931;
	mov.u32 	%r924, %r931;
$L__BB1_5:
	mul.wide.u32 	%rd15, %r924, 4;
	add.s64 	%rd16, %rd1, %rd15;
	ld.local.u32 	%r14, [%rd16+4];
	shl.b32 	%r15, %r924, 5;
	mov.b32 	%r930, 0;
$L__BB1_6:
	.pragma "nounroll";
	shr.u32 	%r558, %r14, %r930;
	and.b32  	%r559, %r558, 1;
	setp.eq.b32 	%p4, %r559, 1;
	not.pred 	%p5, %p4;
	add.s32 	%r560, %r15, %r930;
	mul.lo.s32 	%r561, %r560, 5;
	mul.wide.u32 	%rd17, %r561, 4;
	add.s64 	%rd6, %rd5, %rd17;
	@%p5 bra 	$L__BB1_8;
	ld.global.u32 	%r562, [%rd6];
	xor.b32  	%r935, %r935, %r562;
	ld.global.u32 	%r563, [%rd6+4];
	xor.b32  	%r934, %r934, %r563;
	ld.global.u32 	%r564, [%rd6+8];
	xor.b32  	%r933, %r933, %r564;
	ld.global.u32 	%r565, [%rd6+12];
	xor.b32  	%r932, %r932, %r565;
	ld.global.u32 	%r566, [%rd6+16];
	xor.b32  	%r931, %r931, %r566;
$L__BB1_8:
	and.b32  	%r568, %r558, 2;
	setp.eq.s32 	%p6, %r568, 0;
	@%p6 bra 	$L__BB1_10;
	ld.global.u32 	%r569, [%rd6+20];
	xor.b32  	%r935, %r935, %r569;
	ld.global.u32 	%r570, [%rd6+24];
	xor.b32  	%r934, %r934, %r570;
	ld.global.u32 	%r571, [%rd6+28];
	xor.b32  	%r933, %r933, %r571;
	ld.global.u32 	%r572, [%rd6+32];
	xor.b32  	%r932, %r932, %r572;
	ld.global.u32 	%r573, [%rd6+36];
	xor.b32  	%r931, %r931, %r573;
$L__BB1_10:
	and.b32  	%r575, %r558, 4;
	setp.eq.s32 	%p7, %r575, 0;
	@%p7 bra 	$L__BB1_12;
	ld.global.u32 	%r576, [%rd6+40];
	xor.b32  	%r935, %r935, %r576;
	ld.global.u32 	%r577, [%rd6+44];
	xor.b32  	%r934, %r934, %r577;
	ld.global.u32 	%r578, [%rd6+48];
	xor.b32  	%r933, %r933, %r578;
	ld.global.u32 	%r579, [%rd6+52];
	xor.b32  	%r932, %r932, %r579;
	ld.global.u32 	%r580, [%rd6+56];
	xor.b32  	%r931, %r931, %r580;
$L__BB1_12:
	and.b32  	%r582, %r558, 8;
	setp.eq.s32 	%p8, %r582, 0;
	@%p8 bra 	$L__BB1_14;
	ld.global.u32 	%r583, [%rd6+60];
	xor.b32  	%r935, %r935, %r583;
	ld.global.u32 	%r584, [%rd6+64];
	xor.b32  	%r934, %r934, %r584;
	ld.global.u32 	%r585, [%rd6+68];
	xor.b32  	%r933, %r933, %r585;
	ld.global.u32 	%r586, [%rd6+72];
	xor.b32  	%r932, %r932, %r586;
	ld.global.u32 	%r587, [%rd6+76];
	xor.b32  	%r931, %r931, %r587;
$L__BB1_14:
	and.b32  	%r589, %r558, 16;
	setp.eq.s32 	%p9, %r589, 0;
	@%p9 bra 	$L__BB1_16;
	ld.global.u32 	%r590, [%rd6+80];
	xor.b32  	%r935, %r935, %r590;
	ld.global.u32 	%r591, [%rd6+84];
	xor.b32  	%r934, %r934, %r591;
	ld.global.u32 	%r592, [%rd6+88];
	xor.b32  	%r933, %r933, %r592;
	ld.global.u32 	%r593, [%rd6+92];
	xor.b32  	%r932, %r932, %r593;
	ld.global.u32 	%r594, [%rd6+96];
	xor.b32  	%r931, %r931, %r594;
$L__BB1_16:
	and.b32  	%r596, %r558, 32;
	setp.eq.s32 	%p10, %r596, 0;
	@%p10 bra 	$L__BB1_18;
	ld.global.u32 	%r597, [%rd6+100];
	xor.b32  	%r935, %r935, %r597;
	ld.global.u32 	%r598, [%rd6+104];
	xor.b32  	%r934, %r934, %r598;
	ld.global.u32 	%r599, [%rd6+108];
	xor.b32  	%r933, %r933, %r599;
	ld.global.u32 	%r600, [%rd6+112];
	xor.b32  	%r932, %r932, %r600;
	ld.global.u32 	%r601, [%rd6+116];
	xor.b32  	%r931, %r931, %r601;
$L__BB1_18:
	and.b32  	%r603, %r558, 64;
	setp.eq.s32 	%p11, %r603, 0;
	@%p11 bra 	$L__BB1_20;
	ld.global.u32 	%r604, [%rd6+120];
	xor.b32  	%r935, %r935, %r604;
	ld.global.u32 	%r605, [%rd6+124];
	xor.b32  	%r934, %r934, %r605;
	ld.global.u32 	%r606, [%rd6+128];
	xor.b32  	%r933, %r933, %r606;
	ld.global.u32 	%r607, [%rd6+132];
	xor.b32  	%r932, %r932, %r607;
	ld.global.u32 	%r608, [%rd6+136];
	xor.b32  	%r931, %r931, %r608;
$L__BB1_20:
	and.b32  	%r610, %r558, 128;
	setp.eq.s32 	%p12, %r610, 0;
	@%p12 bra 	$L__BB1_22;
	ld.global.u32 	%r611, [%rd6+140];
	xor.b32  	%r935, %r935, %r611;
	ld.global.u32 	%r612, [%rd6+144];
	xor.b32  	%r934, %r934, %r612;
	ld.global.u32 	%r613, [%rd6+148];
	xor.b32  	%r933, %r933, %r613;
	ld.global.u32 	%r614, [%rd6+152];
	xor.b32  	%r932, %r932, %r614;
	ld.global.u32 	%r615, [%rd6+156];
	xor.b32  	%r931, %r931, %r615;
$L__BB1_22:
	and.b32  	%r617, %r558, 256;
	setp.eq.s32 	%p13, %r617, 0;
	@%p13 bra 	$L__BB1_24;
	ld.global.u32 	%r618, [%rd6+160];
	xor.b32  	%r935, %r935, %r618;
	ld.global.u32 	%r619, [%rd6+164];
	xor.b32  	%r934, %r934, %r619;
	ld.global.u32 	%r620, [%rd6+168];
	xor.b32  	%r933, %r933, %r620;
	ld.global.u32 	%r621, [%rd6+172];
	xor.b32  	%r932, %r932, %r621;
	ld.global.u32 	%r622, [%rd6+176];
	xor.b32  	%r931, %r931, %r622;
$L__BB1_24:
	and.b32  	%r624, %r558, 512;
	setp.eq.s32 	%p14, %r624, 0;
	@%p14 bra 	$L__BB1_26;
	ld.global.u32 	%r625, [%rd6+180];
	xor.b32  	%r935, %r935, %r625;
	ld.global.u32 	%r626, [%rd6+184];
	xor.b32  	%r934, %r934, %r626;
	ld.global.u32 	%r627, [%rd6+188];
	xor.b32  	%r933, %r933, %r627;
	ld.global.u32 	%r628, [%rd6+192];
	xor.b32  	%r932, %r932, %r628;
	ld.global.u32 	%r629, [%rd6+196];
	xor.b32  	%r931, %r931, %r629;
$L__BB1_26:
	and.b32  	%r631, %r558, 1024;
	setp.eq.s32 	%p15, %r631, 0;
	@%p15 bra 	$L__BB1_28;
	ld.global.u32 	%r632, [%rd6+200];
	xor.b32  	%r935, %r935, %r632;
	ld.global.u32 	%r633, [%rd6+204];
	xor.b32  	%r934, %r934, %r633;
	ld.global.u32 	%r634, [%rd6+208];
	xor.b32  	%r933, %r933, %r634;
	ld.global.u32 	%r635, [%rd6+212];
	xor.b32  	%r932, %r932, %r635;
	ld.global.u32 	%r636, [%rd6+216];
	xor.b32  	%r931, %r931, %r636;
$L__BB1_28:
	and.b32  	%r638, %r558, 2048;
	setp.eq.s32 	%p16, %r638, 0;
	@%p16 bra 	$L__BB1_30;
	ld.global.u32 	%r639, [%rd6+220];
	xor.b32  	%r935, %r935, %r639;
	ld.global.u32 	%r640, [%rd6+224];
	xor.b32  	%r934, %r934, %r640;
	ld.global.u32 	%r641, [%rd6+228];
	xor.b32  	%r933, %r933, %r641;
	ld.global.u32 	%r642, [%rd6+232];
	xor.b32  	%r932, %r932, %r642;
	ld.global.u32 	%r643, [%rd6+236];
	xor.b32  	%r931, %r931, %r643;
$L__BB1_30:
	and.b32  	%r645, %r558, 4096;
	setp.eq.s32 	%p17, %r645, 0;
	@%p17 bra 	$L__BB1_32;
	ld.global.u32 	%r646, [%rd6+240];
	xor.b32  	%r935, %r935, %r646;
	ld.global.u32 	%r647, [%rd6+244];
	xor.b32  	%r934, %r934, %r647;
	ld.global.u32 	%r648, [%rd6+248];
	xor.b32  	%r933, %r933, %r648;
	ld.global.u32 	%r649, [%rd6+252];
	xor.b32  	%r932, %r932, %r649;
	ld.global.u32 	%r650, [%rd6+256];
	xor.b32  	%r931, %r931, %r650;
$L__BB1_32:
	and.b32  	%r652, %r558, 8192;
	setp.eq.s32 	%p18, %r652, 0;
	@%p18 bra 	$L__BB1_34;
	ld.global.u32 	%r653, [%rd6+260];
	xor.b32  	%r935, %r935, %r653;
	ld.global.u32 	%r654, [%rd6+264];
	xor.b32  	%r934, %r934, %r654;
	ld.global.u32 	%r655, [%rd6+268];
	xor.b32  	%r933, %r933, %r655;
	ld.global.u32 	%r656, [%rd6+272];
	xor.b32  	%r932, %r932, %r656;
	ld.global.u32 	%r657, [%rd6+276];
	xor.b32  	%r931, %r931, %r657;
$L__BB1_34:
	and.b32  	%r659, %r558, 16384;
	setp.eq.s32 	%p19, %r659, 0;
	@%p19 bra 	$L__BB1_36;
	ld.global.u32 	%r660, [%rd6+280];
	xor.b32  	%r935, %r935, %r660;
	ld.global.u32 	%r661, [%rd6+284];
	xor.b32  	%r934, %r934, %r661;
	ld.global.u32 	%r662, [%rd6+288];
	xor.b32  	%r933, %r933, %r662;
	ld.global.u32 	%r663, [%rd6+292];
	xor.b32  	%r932, %r932, %r663;
	ld.global.u32 	%r664, [%rd6+296];
	xor.b32  	%r931, %r931, %r664;
$L__BB1_36:
	and.b32  	%r666, %r558, 32768;
	setp.eq.s32 	%p20, %r666, 0;
	@%p20 bra 	$L__BB1_38;
	ld.global.u32 	%r667, [%rd6+300];
	xor.b32  	%r935, %r935, %r667;
	ld.global.u32 	%r668, [%rd6+304];
	xor.b32  	%r934, %r934, %r668;
	ld.global.u32 	%r669, [%rd6+308];
	xor.b32  	%r933, %r933, %r669;
	ld.global.u32 	%r670, [%rd6+312];
	xor.b32  	%r932, %r932, %r670;
	ld.global.u32 	%r671, [%rd6+316];
	xor.b32  	%r931, %r931, %r671;
$L__BB1_38:
	add.s32 	%r930, %r930, 16;
	setp.ne.s32 	%p21, %r930, 32;
	@%p21 bra 	$L__BB1_6;
	mad.lo.s32 	%r672, %r924, -31, %r15;
	add.s32 	%r924, %r672, 1;
	setp.ne.s32 	%p22, %r924, 5;
	@%p22 bra 	$L__BB1_5;
	st.local.u32 	[%rd1+4], %r935;
	st.local.v2.u32 	[%rd1+8], {%r934, %r933};
	st.local.v2.u32 	[%rd1+16], {%r932, %r931};
	setp.eq.s64 	%p23, %rd4, 1;
	@%p23 bra 	$L__BB1_115;
	mov.b32 	%r931, 0;
	mov.u32 	%r1024, %r931;
	mov.u32 	%r1025, %r931;
	mov.u32 	%r1026, %r931;
	mov.u32 	%r935, %r931;
	mov.u32 	%r1016, %r931;
$L__BB1_42:
	mul.wide.u32 	%rd18, %r1016, 4;
	add.s64 	%rd19, %rd1, %rd18;
	ld.local.u32 	%r190, [%rd19+4];
	shl.b32 	%r191, %r1016, 5;
	mov.b32 	%r1022, 0;
$L__BB1_43:
	.pragma "nounroll";
	shr.u32 	%r675, %r190, %r1022;
	and.b32  	%r676, %r675, 1;
	setp.eq.b32 	%p24, %r676, 1;
	not.pred 	%p25, %p24;
	add.s32 	%r677, %r191, %r1022;
	mul.lo.s32 	%r678, %r677, 5;
	mul.wide.u32 	%rd20, %r678, 4;
	add.s64 	%rd7, %rd5, %rd20;
	@%p25 bra 	$L__BB1_45;
	ld.global.u32 	%r679, [%rd7];
	xor.b32  	%r935, %r935, %r679;
	ld.global.u32 	%r680, [%rd7+4];
	xor.b32  	%r1026, %r1026, %r680;
	ld.global.u32 	%r681, [%rd7+8];
	xor.b32  	%r1025, %r1025, %r681;
	ld.global.u32 	%r682, [%rd7+12];
	xor.b32  	%r1024, %r1024, %r682;
	ld.global.u32 	%r683, [%rd7+16];
	xor.b32  	%r931, %r931, %r683;
$L__BB1_45:
	and.b32  	%r685, %r675, 2;
	setp.eq.s32 	%p26, %r685, 0;
	@%p26 bra 	$L__BB1_47;
	ld.global.u32 	%r686, [%rd7+20];
	xor.b32  	%r935, %r935, %r686;
	ld.global.u32 	%r687, [%rd7+24];
	xor.b32  	%r1026, %r1026, %r687;
	ld.global.u32 	%r688, [%rd7+28];
	xor.b32  	%r1025, %r1025, %r688;
	ld.global.u32 	%r689, [%rd7+32];
	xor.b32  	%r1024, %r1024, %r689;
	ld.global.u32 	%r690, [%rd7+36];
	xor.b32  	%r931, %r931, %r690;
$L__BB1_47:
	and.b32  	%r692, %r675, 4;
	setp.eq.s32 	%p27, %r692, 0;
	@%p27 bra 	$L__BB1_49;
	ld.global.u32 	%r693, [%rd7+40];
	xor.b32  	%r935, %r935, %r693;
	ld.global.u32 	%r694, [%rd7+44];
	xor.b32  	%r1026, %r1026, %r694;
	ld.global.u32 	%r695, [%rd7+48];
	xor.b32  	%r1025, %r1025, %r695;
	ld.global.u32 	%r696, [%rd7+52];
	xor.b32  	%r1024, %r1024, %r696;
	ld.global.u32 	%r697, [%rd7+56];
	xor.b32  	%r931, %r931, %r697;
$L__BB1_49:
	and.b32  	%r699, %r675, 8;
	setp.eq.s32 	%p28, %r699, 0;
	@%p28 bra 	$L__BB1_51;
	ld.global.u32 	%r700, [%rd7+60];
	xor.b32  	%r935, %r935, %r700;
	ld.global.u32 	%r701, [%rd7+64];
	xor.b32  	%r1026, %r1026, %r701;
	ld.global.u32 	%r702, [%rd7+68];
	xor.b32  	%r1025, %r1025, %r702;
	ld.global.u32 	%r703, [%rd7+72];
	xor.b32  	%r1024, %r1024, %r703;
	ld.global.u32 	%r704, [%rd7+76];
	xor.b32  	%r931, %r931, %r704;
$L__BB1_51:
	and.b32  	%r706, %r675, 16;
	setp.eq.s32 	%p29, %r706, 0;
	@%p29 bra 	$L__BB1_53;
	ld.global.u32 	%r707, [%rd7+80];
	xor.b32  	%r935, %r935, %r707;
	ld.global.u32 	%r708, [%rd7+84];
	xor.b32  	%r1026, %r1026, %r708;
	ld.global.u32 	%r709, [%rd7+88];
	xor.b32  	%r1025, %r1025, %r709;
	ld.global.u32 	%r710, [%rd7+92];
	xor.b32  	%r1024, %r1024, %r710;
	ld.global.u32 	%r711, [%rd7+96];
	xor.b32  	%r931, %r931, %r711;
$L__BB1_53:
	and.b32  	%r713, %r675, 32;
	setp.eq.s32 	%p30, %r713, 0;
	@%p30 bra 	$L__BB1_55;
	ld.global.u32 	%r714, [%rd7+100];
	xor.b32  	%r935, %r935, %r714;
	ld.global.u32 	%r715, [%rd7+104];
	xor.b32  	%r1026, %r1026, %r715;
	ld.global.u32 	%r716, [%rd7+108];
	xor.b32  	%r1025, %r1025, %r716;
	ld.global.u32 	%r717, [%rd7+112];
	xor.b32  	%r1024, %r1024, %r717;
	ld.global.u32 	%r718, [%rd7+116];
	xor.b32  	%r931, %r931, %r718;
$L__BB1_55:
	and.b32  	%r720, %r675, 64;
	setp.eq.s32 	%p31, %r720, 0;
	@%p31 bra 	$L__BB1_57;
	ld.global.u32 	%r721, [%rd7+120];
	xor.b32  	%r935, %r935, %r721;
	ld.global.u32 	%r722, [%rd7+124];
	xor.b32  	%r1026, %r1026, %r722;
	ld.global.u32 	%r723, [%rd7+128];
	xor.b32  	%r1025, %r1025, %r723;
	ld.global.u32 	%r724, [%rd7+132];
	xor.b32  	%r1024, %r1024, %r724;
	ld.global.u32 	%r725, [%rd7+136];
	xor.b32  	%r931, %r931, %r725;
$L__BB1_57:
	and.b32  	%r727, %r675, 128;
	setp.eq.s32 	%p32, %r727, 0;
	@%p32 bra 	$L__BB1_59;
	ld.global.u32 	%r728, [%rd7+140];
	xor.b32  	%r935, %r935, %r728;
	ld.global.u32 	%r729, [%rd7+144];
	xor.b32  	%r1026, %r1026, %r729;
	ld.global.u32 	%r730, [%rd7+148];
	xor.b32  	%r1025, %r1025, %r730;
	ld.global.u32 	%r731, [%rd7+152];
	xor.b32  	%r1024, %r1024, %r731;
	ld.global.u32 	%r732, [%rd7+156];
	xor.b32  	%r931, %r931, %r732;
$L__BB1_59:
	and.b32  	%r734, %r675, 256;
	setp.eq.s32 	%p33, %r734, 0;
	@%p33 bra 	$L__BB1_61;
	ld.global.u32 	%r735, [%rd7+160];
	xor.b32  	%r935, %r935, %r735;
	ld.global.u32 	%r736, [%rd7+164];
	xor.b32  	%r1026, %r1026, %r736;
	ld.global.u32 	%r737, [%rd7+168];
	xor.b32  	%r1025, %r1025, %r737;
	ld.global.u32 	%r738, [%rd7+172];
	xor.b32  	%r1024, %r1024, %r738;
	ld.global.u32 	%r739, [%rd7+176];
	xor.b32  	%r931, %r931, %r739;
$L__BB1_61:
	and.b32  	%r741, %r675, 512;
	setp.eq.s32 	%p34, %r741, 0;
	@%p34 bra 	$L__BB1_63;
	ld.global.u32 	%r742, [%rd7+180];
	xor.b32  	%r935, %r935, %r742;
	ld.global.u32 	%r743, [%rd7+184];
	xor.b32  	%r1026, %r1026, %r743;
	ld.global.u32 	%r744, [%rd7+188];
	xor.b32  	%r1025, %r1025, %r744;
	ld.global.u32 	%r745, [%rd7+192];
	xor.b32  	%r1024, %r1024, %r745;
	ld.global.u32 	%r746, [%rd7+196];
	xor.b32  	%r931, %r931, %r746;
$L__BB1_63:
	and.b32  	%r748, %r675, 1024;
	setp.eq.s32 	%p35, %r748, 0;
	@%p35 bra 	$L__BB1_65;
	ld.global.u32 	%r749, [%rd7+200];
	xor.b32  	%r935, %r935, %r749;
	ld.global.u32 	%r750, [%rd7+204];
	xor.b32  	%r1026, %r1026, %r750;
	ld.global.u32 	%r751, [%rd7+208];
	xor.b32  	%r1025, %r1025, %r751;
	ld.global.u32 	%r752, [%rd7+212];
	xor.b32  	%r1024, %r1024, %r752;
	ld.global.u32 	%r753, [%rd7+216];
	xor.b32  	%r931, %r931, %r753;
$L__BB1_65:
	and.b32  	%r755, %r675, 2048;
	setp.eq.s32 	%p36, %r755, 0;
	@%p36 bra 	$L__BB1_67;
	ld.global.u32 	%r756, [%rd7+220];
	xor.b32  	%r935, %r935, %r756;
	ld.global.u32 	%r757, [%rd7+224];
	xor.b32  	%r1026, %r1026, %r757;
	ld.global.u32 	%r758, [%rd7+228];
	xor.b32  	%r1025, %r1025, %r758;
	ld.global.u32 	%r759, [%rd7+232];
	xor.b32  	%r1024, %r1024, %r759;
	ld.global.u32 	%r760, [%rd7+236];
	xor.b32  	%r931, %r931, %r760;
$L__BB1_67:
	and.b32  	%r762, %r675, 4096;
	setp.eq.s32 	%p37, %r762, 0;
	@%p37 bra 	$L__BB1_69;
	ld.global.u32 	%r763, [%rd7+240];
	xor.b32  	%r935, %r935, %r763;
	ld.global.u32 	%r764, [%rd7+244];
	xor.b32  	%r1026, %r1026, %r764;
	ld.global.u32 	%r765, [%rd7+248];
	xor.b32  	%r1025, %r1025, %r765;
	ld.global.u32 	%r766, [%rd7+252];
	xor.b32  	%r1024, %r1024, %r766;
	ld.global.u32 	%r767, [%rd7+256];
	xor.b32  	%r931, %r931, %r767;
$L__BB1_69:
	and.b32  	%r769, %r675, 8192;
	setp.eq.s32 	%p38, %r769, 0;
	@%p38 bra 	$L__BB1_71;
	ld.global.u32 	%r770, [%rd7+260];
	xor.b32  	%r935, %r935, %r770;
	ld.global.u32 	%r771, [%rd7+264];
	xor.b32  	%r1026, %r1026, %r771;
	ld.global.u32 	%r772, [%rd7+268];
	xor.b32  	%r1025, %r1025, %r772;
	ld.global.u32 	%r773, [%rd7+272];
	xor.b32  	%r1024, %r1024, %r773;
	ld.global.u32 	%r774, [%rd7+276];
	xor.b32  	%r931, %r931, %r774;
$L__BB1_71:
	and.b32  	%r776, %r675, 16384;
	setp.eq.s32 	%p39, %r776, 0;
	@%p39 bra 	$L__BB1_73;
	ld.global.u32 	%r777, [%rd7+280];
	xor.b32  	%r935, %r935, %r777;
	ld.global.u32 	%r778, [%rd7+284];
	xor.b32  	%r1026, %r1026, %r778;
	ld.global.u32 	%r779, [%rd7+288];
	xor.b32  	%r1025, %r1025, %r779;
	ld.global.u32 	%r780, [%rd7+292];
	xor.b32  	%r1024, %r1024, %r780;
	ld.global.u32 	%r781, [%rd7+296];
	xor.b32  	%r931, %r931, %r781;
$L__BB1_73:
	and.b32  	%r783, %r675, 32768;
	setp.eq.s32 	%p40, %r783, 0;
	@%p40 bra 	$L__BB1_75;
	ld.global.u32 	%r784, [%rd7+300];
	xor.b32  	%r935, %r935, %r784;
	ld.global.u32 	%r785, [%rd7+304];
	xor.b32  	%r1026, %r1026, %r785;
	ld.global.u32 	%r786, [%rd7+308];
	xor.b32  	%r1025, %r1025, %r786;
	ld.global.u32 	%r787, [%rd7+312];
	xor.b32  	%r1024, %r1024, %r787;
	ld.global.u32 	%r788, [%rd7+316];
	xor.b32  	%r931, %r931, %r788;
$L__BB1_75:
	add.s32 	%r1022, %r1022, 16;
	setp.ne.s32 	%p41, %r1022, 32;
	@%p41 bra 	$L__BB1_43;
	mad.lo.s32 	%r789, %r1016, -31, %r191;
	add.s32 	%r1016, %r789, 1;
	setp.ne.s32 	%p42, %r1016, 5;
	@%p42 bra 	$L__BB1_42;
	st.local.u32 	[%rd1+4], %r935;
	st.local.v2.u32 	[%rd1+8], {%r1026, %r1025};
	st.local.v2.u32 	[%rd1+16], {%r1024, %r931};
	setp.ne.s64 	%p43, %rd4, 3;
	@%p43 bra 	$L__BB1_115;
	mov.b32 	%r931, 0;
	mov.u32 	%r1116, %r931;
	mov.u32 	%r1117, %r931;
	mov.u32 	%r1118, %r931;
	mov.u32 	%r935, %r931;
	mov.u32 	%r1108, %r931;
$L__BB1_79:
	mul.wide.u32 	%rd21, %r1108, 4;
	add.s64 	%rd22, %rd1, %rd21;
	ld.local.u32 	%r366, [%rd22+4];
	shl.b32 	%r367, %r1108, 5;
	mov.b32 	%r1114, 0;
$L__BB1_80:
	.pragma "nounroll";
	shr.u32 	%r792, %r366, %r1114;
	and.b32  	%r793, %r792, 1;
	setp.eq.b32 	%p44, %r793, 1;
	not.pred 	%p45, %p44;
	add.s32 	%r794, %r367, %r1114;
	mul.lo.s32 	%r795, %r794, 5;
	mul.wide.u32 	%rd23, %r795, 4;
	add.s64 	%rd8, %rd5, %rd23;
	@%p45 bra 	$L__BB1_82;
	ld.global.u32 	%r796, [%rd8];
	xor.b32  	%r935, %r935, %r796;
	ld.global.u32 	%r797, [%rd8+4];
	xor.b32  	%r1118, %r1118, %r797;
	ld.global.u32 	%r798, [%rd8+8];
	xor.b32  	%r1117, %r1117, %r798;
	ld.global.u32 	%r799, [%rd8+12];
	xor.b32  	%r1116, %r1116, %r799;
	ld.global.u32 	%r800, [%rd8+16];
	xor.b32  	%r931, %r931, %r800;
$L__BB1_82:
	and.b32  	%r802, %r792, 2;
	setp.eq.s32 	%p46, %r802, 0;
	@%p46 bra 	$L__BB1_84;
	ld.global.u32 	%r803, [%rd8+20];
	xor.b32  	%r935, %r935, %r803;
	ld.global.u32 	%r804, [%rd8+24];
	xor.b32  	%r1118, %r1118, %r804;
	ld.global.u32 	%r805, [%rd8+28];
	xor.b32  	%r1117, %r1117, %r805;
	ld.global.u32 	%r806, [%rd8+32];
	xor.b32  	%r1116, %r1116, %r806;
	ld.global.u32 	%r807, [%rd8+36];
	xor.b32  	%r931, %r931, %r807;
$L__BB1_84:
	and.b32  	%r809, %r792, 4;
	setp.eq.s32 	%p47, %r809, 0;
	@%p47 bra 	$L__BB1_86;
	ld.global.u32 	%r810, [%rd8+40];
	xor.b32  	%r935, %r935, %r810;
	ld.global.u32 	%r811, [%rd8+44];
	xor.b32  	%r1118, %r1118, %r811;
	ld.global.u32 	%r812, [%rd8+48];
	xor.b32  	%r1117, %r1117, %r812;
	ld.global.u32 	%r813, [%rd8+52];
	xor.b32  	%r1116, %r1116, %r813;
	ld.global.u32 	%r814, [%rd8+56];
	xor.b32  	%r931, %r931, %r814;
$L__BB1_86:
	and.b32  	%r816, %r792, 8;
	setp.eq.s32 	%p48, %r816, 0;
	@%p48 bra 	$L__BB1_88;
	ld.global.u32 	%r817, [%rd8+60];
	xor.b32  	%r935, %r935, %r817;
	ld.global.u32 	%r818, [%rd8+64];
	xor.b32  	%r1118, %r1118, %r818;
	ld.global.u32 	%r819, [%rd8+68];
	xor.b32  	%r1117, %r1117, %r819;
	ld.global.u32 	%r820, [%rd8+72];
	xor.b32  	%r1116, %r1116, %r820;
	ld.global.u32 	%r821, [%rd8+76];
	xor.b32  	%r931, %r931, %r821;
$L__BB1_88:
	and.b32  	%r823, %r792, 16;
	setp.eq.s32 	%p49, %r823, 0;
	@%p49 bra 	$L__BB1_90;
	ld.global.u32 	%r824, [%rd8+80];
	xor.b32  	%r935, %r935, %r824;
	ld.global.u32 	%r825, [%rd8+84];
	xor.b32  	%r1118, %r1118, %r825;
	ld.global.u32 	%r826, [%rd8+88];
	xor.b32  	%r1117, %r1117, %r826;
	ld.global.u32 	%r827, [%rd8+92];
	xor.b32  	%r1116, %r1116, %r827;
	ld.global.u32 	%r828, [%rd8+96];
	xor.b32  	%r931, %r931, %r828;
$L__BB1_90:
	and.b32  	%r830, %r792, 32;
	setp.eq.s32 	%p50, %r830, 0;
	@%p50 bra 	$L__BB1_92;
	ld.global.u32 	%r831, [%rd8+100];
	xor.b32  	%r935, %r935, %r831;
	ld.global.u32 	%r832, [%rd8+104];
	xor.b32  	%r1118, %r1118, %r832;
	ld.global.u32 	%r833, [%rd8+108];
	xor.b32  	%r1117, %r1117, %r833;
	ld.global.u32 	%r834, [%rd8+112];
	xor.b32  	%r1116, %r1116, %r834;
	ld.global.u32 	%r835, [%rd8+116];
	xor.b32  	%r931, %r931, %r835;
$L__BB1_92:
	and.b32  	%r837, %r792, 64;
	setp.eq.s32 	%p51, %r837, 0;
	@%p51 bra 	$L__BB1_94;
	ld.global.u32 	%r838, [%rd8+120];
	xor.b32  	%r935, %r935, %r838;
	ld.global.u32 	%r839, [%rd8+124];
	xor.b32  	%r1118, %r1118, %r839;
	ld.global.u32 	%r840, [%rd8+128];
	xor.b32  	%r1117, %r1117, %r840;
	ld.global.u32 	%r841, [%rd8+132];
	xor.b32  	%r1116, %r1116, %r841;
	ld.global.u32 	%r842, [%rd8+136];
	xor.b32  	%r931, %r931, %r842;
$L__BB1_94:
	and.b32  	%r844, %r792, 128;
	setp.eq.s32 	%p52, %r844, 0;
	@%p52 bra 	$L__BB1_96;
	ld.global.u32 	%r845, [%rd8+140];
	xor.b32  	%r935, %r935, %r845;
	ld.global.u32 	%r846, [%rd8+144];
	xor.b32  	%r1118, %r1118, %r846;
	ld.global.u32 	%r847, [%rd8+148];
	xor.b32  	%r1117, %r1117, %r847;
	ld.global.u32 	%r848, [%rd8+152];
	xor.b32  	%r1116, %r1116, %r848;
	ld.global.u32 	%r849, [%rd8+156];
	xor.b32  	%r931, %r931, %r849;
$L__BB1_96:
	and.b32  	%r851, %r792, 256;
	setp.eq.s32 	%p53, %r851, 0;
	@%p53 bra 	$L__BB1_98;
	ld.global.u32 	%r852, [%rd8+160];
	xor.b32  	%r935, %r935, %r852;
	ld.global.u32 	%r853, [%rd8+164];
	xor.b32  	%r1118, %r1118, %r853;
	ld.global.u32 	%r854, [%rd8+168];
	xor.b32  	%r1117, %r1117, %r854;
	ld.global.u32 	%r855, [%rd8+172];
	xor.b32  	%r1116, %r1116, %r855;
	ld.global.u32 	%r856, [%rd8+176];
	xor.b32  	%r931, %r931, %r856;
$L__BB1_98:
	and.b32  	%r858, %r792, 512;
	setp.eq.s32 	%p54, %r858, 0;
	@%p54 bra 	$L__BB1_100;
	ld.global.u32 	%r859, [%rd8+180];
	xor.b32  	%r935, %r935, %r859;
	ld.global.u32 	%r860, [%rd8+184];
	xor.b32  	%r1118, %r1118, %r860;
	ld.global.u32 	%r861, [%rd8+188];
	xor.b32  	%r1117, %r1117, %r861;
	ld.global.u32 	%r862, [%rd8+192];
	xor.b32  	%r1116, %r1116, %r862;
	ld.global.u32 	%r863, [%rd8+196];
	xor.b32  	%r931, %r931, %r863;
$L__BB1_100:
	and.b32  	%r865, %r792, 1024;
	setp.eq.s32 	%p55, %r865, 0;
	@%p55 bra 	$L__BB1_102;
	ld.global.u32 	%r866, [%rd8+200];
	xor.b32  	%r935, %r935, %r866;
	ld.global.u32 	%r867, [%rd8+204];
	xor.b32  	%r1118, %r1118, %r867;
	ld.global.u32 	%r868, [%rd8+208];
	xor.b32  	%r1117, %r1117, %r868;
	ld.global.u32 	%r869, [%rd8+212];
	xor.b32  	%r1116, %r1116, %r869;
	ld.global.u32 	%r870, [%rd8+216];
	xor.b32  	%r931, %r931, %r870;
$L__BB1_102:
	and.b32  	%r872, %r792, 2048;
	setp.eq.s32 	%p56, %r872, 0;
	@%p56 bra 	$L__BB1_104;
	ld.global.u32 	%r873, [%rd8+220];
	xor.b32  	%r935, %r935, %r873;
	ld.global.u32 	%r874, [%rd8+224];
	xor.b32  	%r1118, %r1118, %r874;
	ld.global.u32 	%r875, [%rd8+228];
	xor.b32  	%r1117, %r1117, %r875;
	ld.global.u32 	%r876, [%rd8+232];
	xor.b32  	%r1116, %r1116, %r876;
	ld.global.u32 	%r877, [%rd8+236];
	xor.b32  	%r931, %r931, %r877;
$L__BB1_104:
	and.b32  	%r879, %r792, 4096;
	setp.eq.s32 	%p57, %r879, 0;
	@%p57 bra 	$L__BB1_106;
	ld.global.u32 	%r880, [%rd8+240];
	xor.b32  	%r935, %r935, %r880;
	ld.global.u32 	%r881, [%rd8+244];
	xor.b32  	%r1118, %r1118, %r881;
	ld.global.u32 	%r882, [%rd8+248];
	xor.b32  	%r1117, %r1117, %r882;
	ld.global.u32 	%r883, [%rd8+252];
	xor.b32  	%r1116, %r1116, %r883;
	ld.global.u32 	%r884, [%rd8+256];
	xor.b32  	%r931, %r931, %r884;
$L__BB1_106:
	and.b32  	%r886, %r792, 8192;
	setp.eq.s32 	%p58, %r886, 0;
	@%p58 bra 	$L__BB1_108;
	ld.global.u32 	%r887, [%rd8+260];
	xor.b32  	%r935, %r935, %r887;
	ld.global.u32 	%r888, [%rd8+264];
	xor.b32  	%r1118, %r1118, %r888;
	ld.global.u32 	%r889, [%rd8+268];
	xor.b32  	%r1117, %r1117, %r889;
	ld.global.u32 	%r890, [%rd8+272];
	xor.b32  	%r1116, %r1116, %r890;
	ld.global.u32 	%r891, [%rd8+276];
	xor.b32  	%r931, %r931, %r891;
$L__BB1_108:
	and.b32  	%r893, %r792, 16384;
	setp.eq.s32 	%p59, %r893, 0;
	@%p59 bra 	$L__BB1_110;
	ld.global.u32 	%r894, [%rd8+280];
	xor.b32  	%r935, %r935, %r894;
	ld.global.u32 	%r895, [%rd8+284];
	xor.b32  	%r1118, %r1118, %r895;
	ld.global.u32 	%r896, [%rd8+288];
	xor.b32  	%r1117, %r1117, %r896;
	ld.global.u32 	%r897, [%rd8+292];
	xor.b32  	%r1116, %r1116, %r897;
	ld.global.u32 	%r898, [%rd8+296];
	xor.b32  	%r931, %r931, %r898;
$L__BB1_110:
	and.b32  	%r900, %r792, 32768;
	setp.eq.s32 	%p60, %r900, 0;
	@%p60 bra 	$L__BB1_112;
	ld.global.u32 	%r901, [%rd8+300];
	xor.b32  	%r935, %r935, %r901;
	ld.global.u32 	%r902, [%rd8+304];
	xor.b32  	%r1118, %r1118, %r902;
	ld.global.u32 	%r903, [%rd8+308];
	xor.b32  	%r1117, %r1117, %r903;
	ld.global.u32 	%r904, [%rd8+312];
	xor.b32  	%r1116, %r1116, %r904;
	ld.global.u32 	%r905, [%rd8+316];
	xor.b32  	%r931, %r931, %r905;
$L__BB1_112:
	add.s32 	%r1114, %r1114, 16;
	setp.ne.s32 	%p61, %r1114, 32;
	@%p61 bra 	$L__BB1_80;
	mad.lo.s32 	%r906, %r1108, -31, %r367;
	add.s32 	%r1108, %r906, 1;
	setp.ne.s32 	%p62, %r1108, 5;
	@%p62 bra 	$L__BB1_79;
	st.local.u32 	[%rd1+4], %r935;
	st.local.v2.u32 	[%rd1+8], {%r1118, %r1117};
	st.local.v2.u32 	[%rd1+16], {%r1116, %r931};
$L__BB1_115:
	shr.u64 	%rd27, %rd3, 2;
	add.s32 	%r918, %r918, 1;
	setp.gt.u64 	%p63, %rd3, 3;
	@%p63 bra 	$L__BB1_3;
$L__BB1_116:
	add.f32 	%f2, %f1, %f1;
	shr.u32 	%r907, %r935, 2;
	xor.b32  	%r908, %r907, %r935;
	shl.b32 	%r909, %r931, 4;
	shl.b32 	%r910, %r908, 1;
	xor.b32  	%r911, %r910, %r909;
	xor.b32  	%r912, %r911, %r908;
	xor.b32  	%r913, %r912, %r931;
	add.s32 	%r914, %r2, %r913;
	add.s32 	%r915, %r914, 362437;
	cvt.rn.f32.u32 	%f3, %r915;
	fma.rn.f32 	%f4, %f3, 0f2F800000, 0f2F000000;
	mul.f32 	%f5, %f2, %f4;
	sub.f32 	%f6, %f5, %f1;
	cvta.to.global.u64 	%rd24, %rd10;
	shl.b64 	%rd25, %rd2, 2;
	add.s64 	%rd26, %rd24, %rd25;
	st.global.f32 	[%rd26], %f6;
$L__BB1_117:
	ret;

}


// ===== COMPILED SASS (sm_100) =====

	.target	sm_100

	.elftype	@"ET_EXEC"


//--------------------- .note.nv.tkinfo           --------------------------
	.section	.note.nv.tkinfo,"",@"SHT_NOTE"
	.sectionflags	@"SHF_NOTE_NV_TKINFO"
	.tkinfo
        /*0018*/ 	.word	0x00000002
        /*0030*/ 	.string	""
        /*0030*/ 	.string	"ptxas"
        /*0030*/ 	.string	"Cuda compilation tools, release 13.0, V13.0.88"
        /*0030*/ 	.string	"Build cuda_13.0.r13.0/compiler.36424714_0"
        /*0030*/ 	.string	"-arch sm_100 -m 64 "



//--------------------- .note.nv.cuinfo           --------------------------
	.section	.note.nv.cuinfo,"",@"SHT_NOTE"
	.sectionflags	@"SHF_NOTE_NV_CUINFO"
        /*0018*/ 	.short	0x0002
        /*001a*/ 	.short	0x0064
        /*001c*/ 	.short	0x0082
	.zero		2


//--------------------- .nv.info                  --------------------------
	.section	.nv.info,"",@"SHT_CUDA_INFO"
	.align	4


	//----- nvinfo : EIATTR_REGCOUNT
	.align		4
        /*0000*/ 	.byte	0x04, 0x2f
        /*0002*/ 	.short	(.L_10 - .L_9)
	.align		4
.L_9:
        /*0004*/ 	.word	index@(d_add)
        /*0008*/ 	.word	0x0000000a


	//----- nvinfo : EIATTR_FRAME_SIZE
	.align		4
.L_10:
        /*000c*/ 	.byte	0x04, 0x11
        /*000e*/ 	.short	(.L_12 - .L_11)
	.align		4
.L_11:
        /*0010*/ 	.word	index@(d_add)
        /*0014*/ 	.word	0x00000000


	//----- nvinfo : EIATTR_REGCOUNT
	.align		4
.L_12:
        /*0018*/ 	.byte	0x04, 0x2f
        /*001a*/ 	.short	(.L_14 - .L_13)
	.align		4
.L_13:
        /*001c*/ 	.word	index@(d_fill_uniform)
        /*0020*/ 	.word	0x0000001f


	//----- nvinfo : EIATTR_FRAME_SIZE
	.align		4
.L_14:
        /*0024*/ 	.byte	0x04, 0x11
        /*0026*/ 	.short	(.L_16 - .L_15)
	.align		4
.L_15:
        /*0028*/ 	.word	index@(d_fill_uniform)
        /*002c*/ 	.word	0x00000030


	//----- nvinfo : EIATTR_MIN_STACK_SIZE
	.align		4
.L_16:
        /*0030*/ 	.byte	0x04, 0x12
        /*0032*/ 	.short	(.L_18 - .L_17)
	.align		4
.L_17:
        /*0034*/ 	.word	index@(d_fill_uniform)
        /*0038*/ 	.word	0x00000030


	//----- nvinfo : EIATTR_MIN_STACK_SIZE
	.align		4
.L_18:
        /*003c*/ 	.byte	0x04, 0x12
        /*003e*/ 	.short	(.L_20 - .L_19)
	.align		4
.L_19:
        /*0040*/ 	.word	index@(d_add)
        /*0044*/ 	.word	0x00000000
.L_20:


//--------------------- .nv.compat                --------------------------
	.section	.nv.compat,"",@"SHT_CUDA_COMPAT_INFO"
	.align	4
        /*0000*/ 	.byte	0x02, 0x09, 0x00, 0x00, 0x02, 0x02, 0x01, 0x00, 0x02, 0x05, 0x05, 0x00, 0x03, 0x07, 0x01, 0x01
        /*0010*/ 	.byte	0x02, 0x03, 0x00, 0x00, 0x02, 0x06, 0x01, 0x00, 0x04, 0x0b, 0x08, 0x00, 0x09, 0x00, 0x00, 0x00
        /*0020*/ 	.byte	0x00, 0x00, 0x00, 0x00


//--------------------- .nv.info.d_fill_uniform   --------------------------
	.section	.nv.info.d_fill_uniform,"",@"SHT_CUDA_INFO"
	.sectionflags	@""
	.align	4


	//----- nvinfo : EIATTR_CUDA_API_VERSION
	.align		4
        /*0000*/ 	.byte	0x04, 0x37
        /*0002*/ 	.short	(.L_22 - .L_21)
.L_21:
        /*0004*/ 	.word	0x00000082


	//----- nvinfo : EIATTR_KPARAM_INFO
	.align		4
.L_22:
        /*0008*/ 	.byte	0x04, 0x17
        /*000a*/ 	.short	(.L_24 - .L_23)
.L_23:
        /*000c*/ 	.word	0x00000000
        /*0010*/ 	.short	0x0003
        /*0012*/ 	.short	0x0010
        /*0014*/ 	.byte	0x00, 0xf0, 0x21, 0x00


	//----- nvinfo : EIATTR_KPARAM_INFO
	.align		4
.L_24:
        /*0018*/ 	.byte	0x04, 0x17
        /*001a*/ 	.short	(.L_26 - .L_25)
.L_25:
        /*001c*/ 	.word	0x00000000
        /*0020*/ 	.short	0x0002
        /*0022*/ 	.short	0x000c
        /*0024*/ 	.byte	0x00, 0xf0, 0x11, 0x00


	//----- nvinfo : EIATTR_KPARAM_INFO
	.align		4
.L_26:
        /*0028*/ 	.byte	0x04, 0x17
        /*002a*/ 	.short	(.L_28 - .L_27)
.L_27:
        /*002c*/ 	.word	0x00000000
        /*0030*/ 	.short	0x0001
        /*0032*/ 	.short	0x0008
        /*0034*/ 	.byte	0x00, 0xf0, 0x11, 0x00


	//----- nvinfo : EIATTR_KPARAM_INFO
	.align		4
.L_28:
        /*0038*/ 	.byte	0x04, 0x17
        /*003a*/ 	.short	(.L_30 - .L_29)
.L_29:
        /*003c*/ 	.word	0x00000000
        /*0040*/ 	.short	0x0000
        /*0042*/ 	.short	0x0000
        /*0044*/ 	.byte	0x00, 0xf5, 0x21, 0x00


	//----- nvinfo : EIATTR_SPARSE_MMA_MASK
	.align		4
.L_30:
        /*0048*/ 	.byte	0x03, 0x50
        /*004a*/ 	.short	0x0000


	//----- nvinfo : EIATTR_MAXREG_COUNT
	.align		4
        /*004c*/ 	.byte	0x03, 0x1b
        /*004e*/ 	.short	0x00ff


	//----- nvinfo : EIATTR_MERCURY_ISA_VERSION
	.align		4
        /*0050*/ 	.byte	0x03, 0x5f
        /*0052*/ 	.short	0x0101


	//----- nvinfo : EIATTR_VRC_CTA_INIT_COUNT
	.align		4
        /*0054*/ 	.byte	0x02, 0x4a
	.zero		1
	.zero		1


	//----- nvinfo : EIATTR_EXIT_INSTR_OFFSETS
	.align		4
        /*0058*/ 	.byte	0x04, 0x1c
        /*005a*/ 	.short	(.L_32 - .L_31)


	//   ....[0]....
.L_31:
        /*005c*/ 	.word	0x00000080


	//   ....[1]....
        /*0060*/ 	.word	0x00002830


	//----- nvinfo : EIATTR_CRS_STACK_SIZE
	.align		4
.L_32:
        /*0064*/ 	.byte	0x04, 0x1e
        /*0066*/ 	.short	(.L_34 - .L_33)
.L_33:
        /*0068*/ 	.word	0x00000000


	//----- nvinfo : EIATTR_CBANK_PARAM_SIZE
	.align		4
.L_34:
        /*006c*/ 	.byte	0x03, 0x19
        /*006e*/ 	.short	0x0018


	//----- nvinfo : EIATTR_PARAM_CBANK
	.align		4
        /*0070*/ 	.byte	0x04, 0x0a
        /*0072*/ 	.short	(.L_36 - .L_35)
	.align		4
.L_35:
        /*0074*/ 	.word	index@(.nv.constant0.d_fill_uniform)
        /*0078*/ 	.short	0x0380
        /*007a*/ 	.short	0x0018


	//----- nvinfo : EIATTR_SW_WAR
	.align		4
.L_36:
        /*007c*/ 	.byte	0x04, 0x36
        /*007e*/ 	.short	(.L_38 - .L_37)
.L_37:
        /*0080*/ 	.word	0x00000008
.L_38:


//--------------------- .nv.info.d_add            --------------------------
	.section	.nv.info.d_add,"",@"SHT_CUDA_INFO"
	.sectionflags	@""
	.align	4


	//----- nvinfo : EIATTR_CUDA_API_VERSION
	.align		4
        /*0000*/ 	.byte	0x04, 0x37
        /*0002*/ 	.short	(.L_40 - .L_39)
.L_39:
        /*0004*/ 	.word	0x00000082


	//----- nvinfo : EIATTR_KPARAM_INFO
	.align		4
.L_40:
        /*0008*/ 	.byte	0x04, 0x17
        /*000a*/ 	.short	(.L_42 - .L_41)
.L_41:
        /*000c*/ 	.word	0x00000000
        /*0010*/ 	.short	0x0003
        /*0012*/ 	.short	0x0018
        /*0014*/ 	.byte	0x00, 0xf0, 0x11, 0x00


	//----- nvinfo : EIATTR_KPARAM_INFO
	.align		4
.L_42:
        /*0018*/ 	.byte	0x04, 0x17
        /*001a*/ 	.short	(.L_44 - .L_43)
.L_43:
        /*001c*/ 	.word	0x00000000
        /*0020*/ 	.short	0x0002
        /*0022*/ 	.short	0x0010
        /*0024*/ 	.byte	0x00, 0xf5, 0x21, 0x00


	//----- nvinfo : EIATTR_KPARAM_INFO
	.align		4
.L_44:
        /*0028*/ 	.byte	0x04, 0x17
        /*002a*/ 	.short	(.L_46 - .L_45)
.L_45:
        /*002c*/ 	.word	0x00000000
        /*0030*/ 	.short	0x0001
        /*0032*/ 	.short	0x0008
        /*0034*/ 	.byte	0x00, 0xf0, 0x11, 0x00


	//----- nvinfo : EIATTR_KPARAM_INFO
	.align		4
.L_46:
        /*0038*/ 	.byte	0x04, 0x17
        /*003a*/ 	.short	(.L_48 - .L_47)
.L_47:
        /*003c*/ 	.word	0x00000000
        /*0040*/ 	.short	0x0000
        /*0042*/ 	.short	0x0000
        /*0044*/ 	.byte	0x00, 0xf5, 0x21, 0x00


	//----- nvinfo : EIATTR_SPARSE_MMA_MASK
	.align		4
.L_48:
        /*0048*/ 	.byte	0x03, 0x50
        /*004a*/ 	.short	0x0000


	//----- nvinfo : EIATTR_MAXREG_COUNT
	.align		4
        /*004c*/ 	.byte	0x03, 0x1b
        /*004e*/ 	.short	0x00ff


	//----- nvinfo : EIATTR_MERCURY_ISA_VERSION
	.align		4
        /*0050*/ 	.byte	0x03, 0x5f
        /*0052*/ 	.short	0x0101


	//----- nvinfo : EIATTR_VRC_CTA_INIT_COUNT
	.align		4
        /*0054*/ 	.byte	0x02, 0x4a
	.zero		1
	.zero		1


	//----- nvinfo : EIATTR_EXIT_INSTR_OFFSETS
	.align		4
        /*0058*/ 	.byte	0x04, 0x1c
        /*005a*/ 	.short	(.L_50 - .L_49)


	//   ....[0]....
.L_49:
        /*005c*/ 	.word	0x00000070


	//   ....[1]....
        /*0060*/ 	.word	0x00000110


	//----- nvinfo : EIATTR_CBANK_PARAM_SIZE
	.align		4
.L_50:
        /*0064*/ 	.byte	0x03, 0x19
        /*0066*/ 	.short	0x001c


	//----- nvinfo : EIATTR_PARAM_CBANK
	.align		4
        /*0068*/ 	.byte	0x04, 0x0a
        /*006a*/ 	.short	(.L_52 - .L_51)
	.align		4
.L_51:
        /*006c*/ 	.word	index@(.nv.constant0.d_add)
        /*0070*/ 	.short	0x0380
        /*0072*/ 	.short	0x001c


	//----- nvinfo : EIATTR_SW_WAR
	.align		4
.L_52:
        /*0074*/ 	.byte	0x04, 0x36
        /*0076*/ 	.short	(.L_54 - .L_53)
.L_53:
        /*0078*/ 	.word	0x00000008
.L_54:


//--------------------- .nv.callgraph             --------------------------
	.section	.nv.callgraph,"",@"SHT_CUDA_CALLGRAPH"
	.align	4
	.sectionentsize	8
	.align		4
        /*0000*/ 	.word	0x00000000
	.align		4
        /*0004*/ 	.word	0xffffffff
	.align		4
        /*0008*/ 	.word	0x00000000
	.align		4
        /*000c*/ 	.word	0xfffffffe
	.align		4
        /*0010*/ 	.word	0x00000000
	.align		4
        /*0014*/ 	.word	0xfffffffd
	.align		4
        /*0018*/ 	.word	0x00000000
	.align		4
        /*001c*/ 	.word	0xfffffffc


//--------------------- .nv.constant4             --------------------------
	.section	.nv.constant4,"a",@progbits
	.align	8
	.align		8
.nv.constant4:
        /*0000*/ 	.dword	precalc_xorwow_matrix
	.align		8
        /*0008*/ 	.dword	precalc_xorwow_offset_matrix
	.align		8
        /*0010*/ 	.dword	mrg32k3aM1
	.align		8
        /*0018*/ 	.dword	mrg32k3aM2
	.align		8
        /*0020*/ 	.dword	mrg32k3aM1SubSeq
	.align		8
        /*0028*/ 	.dword	mrg32k3aM2SubSeq
	.align		8
        /*0030*/ 	.dword	mrg32k3aM1Seq
	.align		8
        /*0038*/ 	.dword	mrg32k3aM2Seq


//--------------------- .nv.constant3             --------------------------
	.section	.nv.constant3,"a",@progbits
	.align	8
.nv.constant3:
	.type		__cr_lgamma_table,@object
	.size		__cr_lgamma_table,(.L_8 - __cr_lgamma_table)
__cr_lgamma_table:
        /*0000*/ 	.byte	0x00, 0x00, 0x00, 0x00, 0x00, 0x00, 0x00, 0x00, 0x00, 0x00, 0x00, 0x00, 0x00, 0x00, 0x00, 0x00
        /*0010*/ 	.byte	0xef, 0x39, 0xfa, 0xfe, 0x42, 0x2e, 0xe6, 0x3f, 0x02, 0x20, 0x2a, 0xfa, 0x0b, 0xab, 0xfc, 0x3f
        /*0020*/ 	.byte	0xf9, 0x2c, 0x92, 0x7c, 0xa7, 0x6c, 0x09, 0x40, 0xc9, 0x79, 0x44, 0x3c, 0x64, 0x26, 0x13, 0x40
        /*0030*/ 	.byte	0xca, 0x01, 0xcf, 0x3a, 0x27, 0x51, 0x1a, 0x40, 0x30, 0xcc, 0x2d, 0xf3, 0xe1, 0x0c, 0x21, 0x40
        /*0040*/ 	.byte	0x0d, 0xb7, 0xfc, 0x82, 0x8e, 0x35, 0x25, 0x40
.L_8:


//--------------------- .text.d_fill_uniform      --------------------------
	.section	.text.d_fill_uniform,"ax",@progbits
	.align	128
        .global         d_fill_uniform
        .type           d_fill_uniform,@function
        .size           d_fill_uniform,(.L_x_13 - d_fill_uniform)
        .other          d_fill_uniform,@"STO_CUDA_ENTRY STV_DEFAULT"
d_fill_uniform:
.text.d_fill_uniform:
[----:B------:R-:W0:Y:S01]  /*0000*/  LDC R1, c[0x0][0x37c] ;  /* 0x0000df00ff017b82 */ /* 0x000e220000000800 */
[----:B------:R-:W1:Y:S01]  /*0010*/  S2R R10, SR_CTAID.X ;  /* 0x00000000000a7919 */ /* 0x000e620000002500 */
[----:B------:R-:W1:Y:S01]  /*0020*/  LDCU UR4, c[0x0][0x360] ;  /* 0x00006c00ff0477ac */ /* 0x000e620008000800 */
[----:B0-----:R-:W-:Y:S01]  /*0030*/  VIADD R1, R1, 0xffffffd0 ;  /* 0xffffffd001017836 */ /* 0x001fe20000000000 */
[----:B------:R-:W1:Y:S01]  /*0040*/  S2R R3, SR_TID.X ;  /* 0x0000000000037919 */ /* 0x000e620000002100 */
[----:B------:R-:W0:Y:S01]  /*0050*/  LDCU UR5, c[0x0][0x388] ;  /* 0x00007100ff0577ac */ /* 0x000e220008000800 */
[----:B-1----:R-:W-:-:S05]  /*0060*/  IMAD R10, R10, UR4, R3 ;  /* 0x000000040a0a7c24 */ /* 0x002fca000f8e0203 */
[----:B0-----:R-:W-:-:S13]  /*0070*/  ISETP.GE.AND P0, PT, R10, UR5, PT ;  /* 0x000000050a007c0c */ /* 0x001fda000bf06270 */
[----:B------:R-:W-:Y:S05]  /*0080*/  @P0 EXIT ;  /* 0x000000000000094d */ /* 0x000fea0003800000 */
[----:B------:R-:W0:Y:S01]  /*0090*/  LDC.64 R2, c[0x0][0x390] ;  /* 0x0000e400ff027b82 */ /* 0x000e220000000a00 */
[----:B------:R-:W-:Y:S01]  /*00a0*/  ISETP.NE.AND P0, PT, R10, RZ, PT ;  /* 0x000000ff0a00720c */ /* 0x000fe20003f05270 */
[----:B------:R-:W1:Y:S01]  /*00b0*/  LDCU.64 UR6, c[0x0][0x358] ;  /* 0x00006b00ff0677ac */ /* 0x000e620008000a00 */
[----:B------:R-:W-:Y:S01]  /*00c0*/  BSSY.RECONVERGENT B0, `(.L_x_0) ;  /* 0x000025e000007945 */ /* 0x000fe20003800200 */
[----:B0-----:R-:W-:Y:S02]  /*00d0*/  LOP3.LUT R0, R2, 0xaad26b49, RZ, 0x3c, !PT ;  /* 0xaad26b4902007812 */ /* 0x001fe400078e3cff */
[----:B------:R-:W-:-:S03]  /*00e0*/  LOP3.LUT R2, R3, 0xf7dcefdd, RZ, 0x3c, !PT ;  /* 0xf7dcefdd03027812 */ /* 0x000fc600078e3cff */
[----:B------:R-:W-:Y:S02]  /*00f0*/  IMAD R0, R0, 0x4182bed5, RZ ;  /* 0x4182bed500007824 */ /* 0x000fe400078e02ff */
[----:B------:R-:W-:Y:S02]  /*0100*/  IMAD R9, R2, -0x658354e5, RZ ;  /* 0x9a7cab1b02097824 */ /* 0x000fe400078e02ff */
[C---:B------:R-:W-:Y:S01]  /*0110*/  VIADD R5, R0.reuse, 0x583f19 ;  /* 0x00583f1900057836 */ /* 0x040fe20000000000 */
[C---:B------:R-:W-:Y:S01]  /*0120*/  LOP3.LUT R6, R0.reuse, 0x159a55e5, RZ, 0x3c, !PT ;  /* 0x159a55e500067812 */ /* 0x040fe200078e3cff */
[C---:B------:R-:W-:Y:S01]  /*0130*/  VIADD R3, R0.reuse, 0x75bcd15 ;  /* 0x075bcd1500037836 */ /* 0x040fe20000000000 */
[----:B------:R-:W-:Y:S01]  /*0140*/  IADD3 R2, PT, PT, R0, 0x64f0c9, R9 ;  /* 0x0064f0c900027810 */ /* 0x000fe20007ffe009 */
[C---:B------:R-:W-:Y:S01]  /*0150*/  VIADD R7, R9.reuse, 0x1f123bb5 ;  /* 0x1f123bb509077836 */ /* 0x040fe20000000000 */
[----:B------:R-:W-:Y:S02]  /*0160*/  LOP3.LUT R4, R9, 0x5491333, RZ, 0x3c, !PT ;  /* 0x0549133309047812 */ /* 0x000fe400078e3cff */
[----:B------:R-:W-:Y:S01]  /*0170*/  SHF.R.S32.HI R0, RZ, 0x1f, R10 ;  /* 0x0000001fff007819 */ /* 0x000fe2000001140a */
[----:B------:R0:W-:Y:S04]  /*0180*/  STL.64 [R1], R2 ;  /* 0x0000000201007387 */ /* 0x0001e80000100a00 */
[----:B------:R0:W-:Y:S04]  /*0190*/  STL.64 [R1+0x8], R6 ;  /* 0x0000080601007387 */ /* 0x0001e80000100a00 */
[----:B------:R0:W-:Y:S01]  /*01a0*/  STL.64 [R1+0x10], R4 ;  /* 0x0000100401007387 */ /* 0x0001e20000100a00 */
[----:B-1----:R-:W-:Y:S05]  /*01b0*/  @!P0 BRA `(.L_x_1) ;  /* 0x0000002400388947 */ /* 0x002fea0003800000 */
[----:B------:R-:W-:Y:S02]  /*01c0*/  IMAD.MOV.U32 R13, RZ, RZ, R0 ;  /* 0x000000ffff0d7224 */ /* 0x000fe400078e0000 */
[----:B------:R-:W-:Y:S02]  /*01d0*/  IMAD.MOV.U32 R11, RZ, RZ, RZ ;  /* 0x000000ffff0b7224 */ /* 0x000fe400078e00ff */
[----:B0-----:R-:W-:-:S07]  /*01e0*/  IMAD.MOV.U32 R2, RZ, RZ, R10 ;  /* 0x000000ffff027224 */ /* 0x001fce00078e000a */
.L_x_10:
[----:B------:R-:W-:Y:S01]  /*01f0*/  LOP3.LUT R0, R2, 0x3, RZ, 0xc0, !PT ;  /* 0x0000000302007812 */ /* 0x000fe200078ec0ff */
[----:B------:R-:W-:Y:S03]  /*0200*/  BSSY.RECONVERGENT B1, `(.L_x_2) ;  /* 0x0000243000017945 */ /* 0x000fe60003800200 */
[----:B------:R-:W-:-:S04]  /*0210*/  ISETP.NE.U32.AND P0, PT, R0, RZ, PT ;  /* 0x000000ff0000720c */ /* 0x000fc80003f05070 */
[----:B------:R-:W-:-:S13]  /*0220*/  ISETP.NE.AND.EX P0, PT, RZ, RZ, PT, P0 ;  /* 0x000000ffff00720c */ /* 0x000fda0003f05300 */
[----:B0-----:R-:W-:Y:S05]  /*0230*/  @!P0 BRA `(.L_x_3) ;  /* 0x0000002000fc8947 */ /* 0x001fea0003800000 */
[----:B------:R-:W0:Y:S01]  /*0240*/  LDC.64 R8, c[0x4][RZ] ;  /* 0x01000000ff087b82 */ /* 0x000e220000000a00 */
[----:B------:R-:W-:Y:S01]  /*0250*/  IMAD.MOV.U32 R0, RZ, RZ, RZ ;  /* 0x000000ffff007224 */ /* 0x000fe200078e00ff */
[----:B------:R-:W-:Y:S02]  /*0260*/  CS2R R4, SRZ ;  /* 0x0000000000047805 */ /* 0x000fe4000001ff00 */
[----:B------:R-:W-:Y:S01]  /*0270*/  CS2R R6, SRZ ;  /* 0x0000000000067805 */ /* 0x000fe2000001ff00 */
[----:B------:R-:W-:Y:S02]  /*0280*/  IMAD.MOV.U32 R3, RZ, RZ, RZ ;  /* 0x000000ffff037224 */ /* 0x000fe400078e00ff */
[----:B0-----:R-:W-:-:S07]  /*0290*/  IMAD.WIDE.U32 R8, R11, 0xc80, R8 ;  /* 0x00000c800b087825 */ /* 0x001fce00078e0008 */
.L_x_5:
[----:B------:R-:W-:-:S06]  /*02a0*/  IMAD R12, R0, 0x4, R1 ;  /* 0x00000004000c7824 */ /* 0x000fcc00078e0201 */
[----:B------:R-:W5:Y:S01]  /*02b0*/  LDL R12, [R12+0x4] ;  /* 0x000004000c0c7983 */ /* 0x000f620000100800 */
[----:B------:R-:W-:-:S05]  /*02c0*/  UMOV UR4, URZ ;  /* 0x000000ff00047c82 */ /* 0x000fca0008000000 */
.L_x_4:
[----:B-----5:R-:W-:Y:S01]  /*02d0*/  SHF.R.U32.HI R22, RZ, UR4, R12 ;  /* 0x00000004ff167c19 */ /* 0x020fe2000801160c */
[----:B------:R-:W-:-:S03]  /*02e0*/  IMAD.SHL.U32 R14, R0, 0x20, RZ ;  /* 0x00000020000e7824 */ /* 0x000fc600078e00ff */
[----:B------:R-:W-:Y:S01]  /*02f0*/  LOP3.LUT R15, R22, 0x1, RZ, 0xc0, !PT ;  /* 0x00000001160f7812 */ /* 0x000fe200078ec0ff */
[----:B------:R-:W-:-:S03]  /*0300*/  VIADD R14, R14, UR4 ;  /* 0x000000040e0e7c36 */ /* 0x000fc60008000000 */
[----:B------:R-:W-:Y:S01]  /*0310*/  ISETP.NE.U32.AND P0, PT, R15, 0x1, PT ;  /* 0x000000010f00780c */ /* 0x000fe20003f05070 */
[----:B------:R-:W-:-:S03]  /*0320*/  IMAD R15, R14, 0x5, RZ ;  /* 0x000000050e0f7824 */ /* 0x000fc600078e02ff */
[----:B------:R-:W-:Y:S01]  /*0330*/  R2P PR, R22, 0x7e ;  /* 0x0000007e16007804 */ /* 0x000fe20000000000 */
[----:B------:R-:W-:-:S08]  /*0340*/  IMAD.WIDE.U32 R14, R15, 0x4, R8 ;  /* 0x000000040f0e7825 */ /* 0x000fd000078e0008 */
[----:B------:R-:W2:Y:S04]  /*0350*/  @!P0 LDG.E R16, desc[UR6][R14.64+0x10] ;  /* 0x000010060e108981 */ /* 0x000ea8000c1e1900 */
[----:B------:R-:W3:Y:S04]  /*0360*/  @P1 LDG.E R18, desc[UR6][R14.64+0x24] ;  /* 0x000024060e121981 */ /* 0x000ee8000c1e1900 */
[----:B------:R-:W4:Y:S04]  /*0370*/  @P2 LDG.E R20, desc[UR6][R14.64+0x38] ;  /* 0x000038060e142981 */ /* 0x000f28000c1e1900 */
[----:B------:R-:W4:Y:S04]  /*0380*/  @P3 LDG.E R24, desc[UR6][R14.64+0x4c] ;  /* 0x00004c060e183981 */ /* 0x000f28000c1e1900 */
[----:B------:R-:W4:Y:S04]  /*0390*/  @P4 LDG.E R26, desc[UR6][R14.64+0x60] ;  /* 0x000060060e1a4981 */ /* 0x000f28000c1e1900 */
[----:B------:R-:W4:Y:S04]  /*03a0*/  @!P0 LDG.E R17, desc[UR6][R14.64+0x4] ;  /* 0x000004060e118981 */ /* 0x000f28000c1e1900 */
[----:B------:R-:W4:Y:S04]  /*03b0*/  @!P0 LDG.E R19, desc[UR6][R14.64+0xc] ;  /* 0x00000c060e138981 */ /* 0x000f28000c1e1900 */
[----:B------:R-:W4:Y:S04]  /*03c0*/  @P1 LDG.E R21, desc[UR6][R14.64+0x18] ;  /* 0x000018060e151981 */ /* 0x000f28000c1e1900 */
[----:B------:R-:W4:Y:S04]  /*03d0*/  @P3 LDG.E R23, desc[UR6][R14.64+0x40] ;  /* 0x000040060e173981 */ /* 0x000f28000c1e1900 */
[----:B------:R-:W4:Y:S04]  /*03e0*/  @P5 LDG.E R25, desc[UR6][R14.64+0x70] ;  /* 0x000070060e195981 */ /* 0x000f28000c1e1900 */
[----:B------:R-:W4:Y:S01]  /*03f0*/  @P6 LDG.E R28, desc[UR6][R14.64+0x88] ;  /* 0x000088060e1c6981 */ /* 0x000f22000c1e1900 */
[----:B--2---:R-:W-:-:S03]  /*0400*/  @!P0 LOP3.LUT R5, R5, R16, RZ, 0x3c, !PT ;  /* 0x0000001005058212 */ /* 0x004fc600078e3cff */
[----:B------:R-:W2:Y:S01]  /*0410*/  @!P0 LDG.E R16, desc[UR6][R14.64] ;  /* 0x000000060e108981 */ /* 0x000ea2000c1e1900 */
[----:B---3--:R-:W-:-:S03]  /*0420*/  @P1 LOP3.LUT R5, R5, R18, RZ, 0x3c, !PT ;  /* 0x0000001205051212 */ /* 0x008fc600078e3cff */
[----:B------:R-:W3:Y:S01]  /*0430*/  @!P0 LDG.E R18, desc[UR6][R14.64+0x8] ;  /* 0x000008060e128981 */ /* 0x000ee2000c1e1900 */
[----:B----4-:R-:W-:-:S03]  /*0440*/  @P2 LOP3.LUT R5, R5, R20, RZ, 0x3c, !PT ;  /* 0x0000001405052212 */ /* 0x010fc600078e3cff */
[----:B------:R-:W4:Y:S01]  /*0450*/  @P1 LDG.E R20, desc[UR6][R14.64+0x14] ;  /* 0x000014060e141981 */ /* 0x000f22000c1e1900 */
[----:B------:R-:W-:-:S03]  /*0460*/  @P3 LOP3.LUT R5, R5, R24, RZ, 0x3c, !PT ;  /* 0x0000001805053212 */ /* 0x000fc600078e3cff */
[----:B------:R-:W4:Y:S01]  /*0470*/  @P5 LDG.E R24, desc[UR6][R14.64+0x74] ;  /* 0x000074060e185981 */ /* 0x000f22000c1e1900 */
[----:B------:R-:W-:-:S03]  /*0480*/  @P4 LOP3.LUT R5, R5, R26, RZ, 0x3c, !PT ;  /* 0x0000001a05054212 */ /* 0x000fc600078e3cff */
[----:B------:R-:W4:Y:S01]  /*0490*/  @P3 LDG.E R26, desc[UR6][R14.64+0x44] ;  /* 0x000044060e1a3981 */ /* 0x000f22000c1e1900 */
[----:B------:R-:W-:-:S03]  /*04a0*/  @!P0 LOP3.LUT R6, R6, R17, RZ, 0x3c, !PT ;  /* 0x0000001106068212 */ /* 0x000fc600078e3cff */
[----:B------:R-:W4:Y:S01]  /*04b0*/  @P1 LDG.E R17, desc[UR6][R14.64+0x20] ;  /* 0x000020060e111981 */ /* 0x000f22000c1e1900 */
[----:B------:R-:W-:-:S03]  /*04c0*/  @!P0 LOP3.LUT R4, R4, R19, RZ, 0x3c, !PT ;  /* 0x0000001304048212 */ /* 0x000fc600078e3cff */
[----:B------:R-:W4:Y:S01]  /*04d0*/  @P2 LDG.E R19, desc[UR6][R14.64+0x2c] ;  /* 0x00002c060e132981 */ /* 0x000f22000c1e1900 */
[----:B------:R-:W-:-:S03]  /*04e0*/  @P1 LOP3.LUT R6, R6, R21, RZ, 0x3c, !PT ;  /* 0x0000001506061212 */ /* 0x000fc600078e3cff */
[----:B------:R-:W4:Y:S01]  /*04f0*/  @P2 LDG.E R21, desc[UR6][R14.64+0x34] ;  /* 0x000034060e152981 */ /* 0x000f22000c1e1900 */
[----:B--2---:R-:W-:-:S03]  /*0500*/  @!P0 LOP3.LUT R3, R3, R16, RZ, 0x3c, !PT ;  /* 0x0000001003038212 */ /* 0x004fc600078e3cff */
[----:B------:R-:W2:Y:S01]  /*0510*/  @P1 LDG.E R16, desc[UR6][R14.64+0x1c] ;  /* 0x00001c060e101981 */ /* 0x000ea2000c1e1900 */
[----:B---3--:R-:W-:-:S03]  /*0520*/  @!P0 LOP3.LUT R7, R7, R18, RZ, 0x3c, !PT ;  /* 0x0000001207078212 */ /* 0x008fc600078e3cff */
[----:B------:R-:W3:Y:S01]  /*0530*/  @P2 LDG.E R18, desc[UR6][R14.64+0x28] ;  /* 0x000028060e122981 */ /* 0x000ee2000c1e1900 */
[----:B----4-:R-:W-:-:S03]  /*0540*/  @P1 LOP3.LUT R3, R3, R20, RZ, 0x3c, !PT ;  /* 0x0000001403031212 */ /* 0x010fc600078e3cff */
[----:B------:R-:W4:Y:S01]  /*0550*/  @P2 LDG.E R20, desc[UR6][R14.64+0x30] ;  /* 0x000030060e142981 */ /* 0x000f22000c1e1900 */
[----:B------:R-:W-:-:S03]  /*0560*/  @P5 LOP3.LUT R5, R5, R24, RZ, 0x3c, !PT ;  /* 0x0000001805055212 */ /* 0x000fc600078e3cff */
[----:B------:R-:W4:Y:S01]  /*0570*/  @P3 LDG.E R24, desc[UR6][R14.64+0x3c] ;  /* 0x00003c060e183981 */ /* 0x000f22000c1e1900 */
[----:B------:R-:W-:-:S03]  /*0580*/  @P1 LOP3.LUT R4, R4, R17, RZ, 0x3c, !PT ;  /* 0x0000001104041212 */ /* 0x000fc600078e3cff */
[----:B------:R-:W4:Y:S01]  /*0590*/  @P3 LDG.E R17, desc[UR6][R14.64+0x48] ;  /* 0x000048060e113981 */ /* 0x000f22000c1e1900 */
[----:B------:R-:W-:-:S03]  /*05a0*/  @P2 LOP3.LUT R6, R6, R19, RZ, 0x3c, !PT ;  /* 0x0000001306062212 */ /* 0x000fc600078e3cff */
[----:B------:R-:W4:Y:S01]  /*05b0*/  @P4 LDG.E R19, desc[UR6][R14.64+0x54] ;  /* 0x000054060e134981 */ /* 0x000f22000c1e1900 */
[----:B------:R-:W-:Y:S02]  /*05c0*/  @P2 LOP3.LUT R4, R4, R21, RZ, 0x3c, !PT ;  /* 0x0000001504042212 */ /* 0x000fe400078e3cff */
[----:B------:R-:W-:Y:S01]  /*05d0*/  @P3 LOP3.LUT R6, R6, R23, RZ, 0x3c, !PT ;  /* 0x0000001706063212 */ /* 0x000fe200078e3cff */
[----:B------:R-:W4:Y:S04]  /*05e0*/  @P4 LDG.E R21, desc[UR6][R14.64+0x5c] ;  /* 0x00005c060e154981 */ /* 0x000f28000c1e1900 */
[----:B------:R-:W4:Y:S01]  /*05f0*/  @P5 LDG.E R23, desc[UR6][R14.64+0x68] ;  /* 0x000068060e175981 */ /* 0x000f22000c1e1900 */
[----:B--2---:R-:W-:-:S03]  /*0600*/  @P1 LOP3.LUT R7, R7, R16, RZ, 0x3c, !PT ;  /* 0x0000001007071212 */ /* 0x004fc600078e3cff */
[----:B------:R-:W2:Y:S01]  /*0610*/  @P4 LDG.E R16, desc[UR6][R14.64+0x50] ;  /* 0x000050060e104981 */ /* 0x000ea2000c1e1900 */
[----:B---3--:R-:W-:-:S03]  /*0620*/  @P2 LOP3.LUT R3, R3, R18, RZ, 0x3c, !PT ;  /* 0x0000001203032212 */ /* 0x008fc600078e3cff */
[----:B------:R-:W3:Y:S01]  /*0630*/  @P4 LDG.E R18, desc[UR6][R14.64+0x58] ;  /* 0x000058060e124981 */ /* 0x000ee2000c1e1900 */
[----:B----4-:R-:W-:-:S03]  /*0640*/  @P2 LOP3.LUT R7, R7, R20, RZ, 0x3c, !PT ;  /* 0x0000001407072212 */ /* 0x010fc600078e3cff */
[----:B------:R-:W4:Y:S01]  /*0650*/  @P5 LDG.E R20, desc[UR6][R14.64+0x64] ;  /* 0x000064060e145981 */ /* 0x000f22000c1e1900 */
[----:B------:R-:W-:-:S03]  /*0660*/  @P3 LOP3.LUT R3, R3, R24, RZ, 0x3c, !PT ;  /* 0x0000001803033212 */ /* 0x000fc600078e3cff */
[----:B------:R-:W4:Y:S01]  /*0670*/  @P5 LDG.E R24, desc[UR6][R14.64+0x6c] ;  /* 0x00006c060e185981 */ /* 0x000f22000c1e1900 */
[----:B------:R-:W-:Y:S02]  /*0680*/  LOP3.LUT P0, RZ, R22, 0x80, RZ, 0xc0, !PT ;  /* 0x0000008016ff7812 */ /* 0x000fe4000780c0ff */
[----:B------:R-:W-:Y:S02]  /*0690*/  @P3 LOP3.LUT R7, R7, R26, RZ, 0x3c, !PT ;  /* 0x0000001a07073212 */ /* 0x000fe400078e3cff */
[----:B------:R-:W-:Y:S02]  /*06a0*/  @P3 LOP3.LUT R4, R4, R17, RZ, 0x3c, !PT ;  /* 0x0000001104043212 */ /* 0x000fe400078e3cff */
[----:B------:R-:W4:Y:S01]  /*06b0*/  @P6 LDG.E R17, desc[UR6][R14.64+0x7c] ;  /* 0x00007c060e116981 */ /* 0x000f22000c1e1900 */
[----:B------:R-:W-:-:S03]  /*06c0*/  @P4 LOP3.LUT R6, R6, R19, RZ, 0x3c, !PT ;  /* 0x0000001306064212 */ /* 0x000fc600078e3cff */
[----:B------:R-:W4:Y:S01]  /*06d0*/  @P6 LDG.E R19, desc[UR6][R14.64+0x84] ;  /* 0x000084060e136981 */ /* 0x000f22000c1e1900 */
[----:B------:R-:W-:-:S03]  /*06e0*/  @P4 LOP3.LUT R4, R4, R21, RZ, 0x3c, !PT ;  /* 0x0000001504044212 */ /* 0x000fc600078e3cff */
[----:B------:R-:W4:Y:S01]  /*06f0*/  @P0 LDG.E R26, desc[UR6][R14.64+0x9c] ;  /* 0x00009c060e1a0981 */ /* 0x000f22000c1e1900 */
[----:B------:R-:W-:-:S03]  /*0700*/  @P5 LOP3.LUT R6, R6, R23, RZ, 0x3c, !PT ;  /* 0x0000001706065212 */ /* 0x000fc600078e3cff */
        /* <DEDUP_REMOVED lines=10> */
[----:B------:R-:W-:Y:S02]  /*07b0*/  @P5 LOP3.LUT R4, R4, R25, RZ, 0x3c, !PT ;  /* 0x0000001904045212 */ /* 0x000fe400078e3cff */
[----:B------:R-:W-:Y:S02]  /*07c0*/  @P6 LOP3.LUT R5, R5, R28, RZ, 0x3c, !PT ;  /* 0x0000001c05056212 */ /* 0x000fe400078e3cff */
[----:B------:R-:W-:Y:S02]  /*07d0*/  @P6 LOP3.LUT R6, R6, R17, RZ, 0x3c, !PT ;  /* 0x0000001106066212 */ /* 0x000fe400078e3cff */
[----:B------:R-:W-:Y:S02]  /*07e0*/  @P6 LOP3.LUT R4, R4, R19, RZ, 0x3c, !PT ;  /* 0x0000001304046212 */ /* 0x000fe400078e3cff */
[----:B------:R-:W-:Y:S02]  /*07f0*/  @P0 LOP3.LUT R5, R5, R26, RZ, 0x3c, !PT ;  /* 0x0000001a05050212 */ /* 0x000fe400078e3cff */
[----:B------:R-:W-:-:S02]  /*0800*/  @P0 LOP3.LUT R6, R6, R21, RZ, 0x3c, !PT ;  /* 0x0000001506060212 */ /* 0x000fc400078e3cff */
[----:B------:R-:W-:Y:S02]  /*0810*/  @P0 LOP3.LUT R4, R4, R23, RZ, 0x3c, !PT ;  /* 0x0000001704040212 */ /* 0x000fe400078e3cff */
[----:B--2---:R-:W-:Y:S02]  /*0820*/  @P6 LOP3.LUT R3, R3, R16, RZ, 0x3c, !PT ;  /* 0x0000001003036212 */ /* 0x004fe400078e3cff */
[----:B---3--:R-:W-:Y:S02]  /*0830*/  @P6 LOP3.LUT R7, R7, R18, RZ, 0x3c, !PT ;  /* 0x0000001207076212 */ /* 0x008fe400078e3cff */
[----:B----4-:R-:W-:Y:S02]  /*0840*/  @P0 LOP3.LUT R3, R3, R20, RZ, 0x3c, !PT ;  /* 0x0000001403030212 */ /* 0x010fe400078e3cff */
[----:B------:R-:W-:Y:S02]  /*0850*/  @P0 LOP3.LUT R7, R7, R24, RZ, 0x3c, !PT ;  /* 0x0000001807070212 */ /* 0x000fe400078e3cff */
[----:B------:R-:W-:-:S13]  /*0860*/  R2P PR, R22.B1, 0x7f ;  /* 0x0000007f16007804 */ /* 0x000fda0000001000 */
[----:B------:R-:W2:Y:S04]  /*0870*/  @P0 LDG.E R18, desc[UR6][R14.64+0xa0] ;  /* 0x0000a0060e120981 */ /* 0x000ea8000c1e1900 */
[----:B------:R-:W3:Y:S04]  /*0880*/  @P0 LDG.E R19, desc[UR6][R14.64+0xa4] ;  /* 0x0000a4060e130981 */ /* 0x000ee8000c1e1900 */
[----:B------:R-:W4:Y:S04]  /*0890*/  @P0 LDG.E R20, desc[UR6][R14.64+0xa8] ;  /* 0x0000a8060e140981 */ /* 0x000f28000c1e1900 */
[----:B------:R-:W4:Y:S04]  /*08a0*/  @P0 LDG.E R21, desc[UR6][R14.64+0xac] ;  /* 0x0000ac060e150981 */ /* 0x000f28000c1e1900 */
[----:B------:R-:W4:Y:S04]  /*08b0*/  @P0 LDG.E R24, desc[UR6][R14.64+0xb0] ;  /* 0x0000b0060e180981 */ /* 0x000f28000c1e1900 */
[----:B------:R-:W4:Y:S04]  /*08c0*/  @P1 LDG.E R16, desc[UR6][R14.64+0xbc] ;  /* 0x0000bc060e101981 */ /* 0x000f28000c1e1900 */
[----:B------:R-:W4:Y:S04]  /*08d0*/  @P1 LDG.E R26, desc[UR6][R14.64+0xb4] ;  /* 0x0000b4060e1a1981 */ /* 0x000f28000c1e1900 */
        /* <DEDUP_REMOVED lines=11> */
[----:B------:R-:W-:Y:S01]  /*0990*/  LOP3.LUT P0, RZ, R22, 0x8000, RZ, 0xc0, !PT ;  /* 0x0000800016ff7812 */ /* 0x000fe2000780c0ff */
[----:B------:R-:W4:Y:S01]  /*09a0*/  @P2 LDG.E R24, desc[UR6][R14.64+0xd8] ;  /* 0x0000d8060e182981 */ /* 0x000f22000c1e1900 */
[----:B------:R-:W-:-:S03]  /*09b0*/  @P1 LOP3.LUT R7, R7, R16, RZ, 0x3c, !PT ;  /* 0x0000001007071212 */ /* 0x000fc600078e3cff */
[----:B------:R-:W4:Y:S01]  /*09c0*/  @P2 LDG.E R22, desc[UR6][R14.64+0xd0] ;  /* 0x0000d0060e162981 */ /* 0x000f22000c1e1900 */
[----:B------:R-:W-:-:S03]  /*09d0*/  @P1 LOP3.LUT R3, R3, R26, RZ, 0x3c, !PT ;  /* 0x0000001a03031212 */ /* 0x000fc600078e3cff */
[----:B------:R-:W4:Y:S01]  /*09e0*/  @P3 LDG.E R16, desc[UR6][R14.64+0xe4] ;  /* 0x0000e4060e103981 */ /* 0x000f22000c1e1900 */
[----:B------:R-:W-:-:S03]  /*09f0*/  @P1 LOP3.LUT R6, R6, R23, RZ, 0x3c, !PT ;  /* 0x0000001706061212 */ /* 0x000fc600078e3cff */
[----:B------:R-:W4:Y:S01]  /*0a00*/  @P3 LDG.E R26, desc[UR6][R14.64+0xdc] ;  /* 0x0000dc060e1a3981 */ /* 0x000f22000c1e1900 */
[----:B------:R-:W-:-:S03]  /*0a10*/  @P1 LOP3.LUT R4, R4, R17, RZ, 0x3c, !PT ;  /* 0x0000001104041212 */ /* 0x000fc600078e3cff */
        /* <DEDUP_REMOVED lines=43> */
[----:B------:R-:W-:-:S04]  /*0cd0*/  UIADD3 UR4, UPT, UPT, UR4, 0x10, URZ ;  /* 0x0000001004047890 */ /* 0x000fc8000fffe0ff */
[----:B------:R-:W-:Y:S01]  /*0ce0*/  UISETP.NE.AND UP0, UPT, UR4, 0x20, UPT ;  /* 0x000000200400788c */ /* 0x000fe2000bf05270 */
[----:B--2---:R-:W-:Y:S02]  /*0cf0*/  @P5 LOP3.LUT R5, R5, R18, RZ, 0x3c, !PT ;  /* 0x0000001205055212 */ /* 0x004fe400078e3cff */
[----:B---3--:R-:W-:Y:S02]  /*0d00*/  @P6 LOP3.LUT R6, R6, R19, RZ, 0x3c, !PT ;  /* 0x0000001306066212 */ /* 0x008fe400078e3cff */
[----:B----4-:R-:W-:Y:S02]  /*0d10*/  @P6 LOP3.LUT R3, R3, R20, RZ, 0x3c, !PT ;  /* 0x0000001403036212 */ /* 0x010fe400078e3cff */
[----:B------:R-:W-:Y:S02]  /*0d20*/  @P6 LOP3.LUT R4, R4, R21, RZ, 0x3c, !PT ;  /* 0x0000001504046212 */ /* 0x000fe400078e3cff */
[----:B------:R-:W-:Y:S02]  /*0d30*/  @P6 LOP3.LUT R7, R7, R22, RZ, 0x3c, !PT ;  /* 0x0000001607076212 */ /* 0x000fe400078e3cff */
[----:B------:R-:W-:-:S02]  /*0d40*/  @P6 LOP3.LUT R5, R5, R16, RZ, 0x3c, !PT ;  /* 0x0000001005056212 */ /* 0x000fc400078e3cff */
[----:B------:R-:W-:Y:S02]  /*0d50*/  @P0 LOP3.LUT R3, R3, R24, RZ, 0x3c, !PT ;  /* 0x0000001803030212 */ /* 0x000fe400078e3cff */
[----:B------:R-:W-:Y:S02]  /*0d60*/  @P0 LOP3.LUT R5, R5, R28, RZ, 0x3c, !PT ;  /* 0x0000001c05050212 */ /* 0x000fe400078e3cff */
[----:B------:R-:W-:Y:S02]  /*0d70*/  @P0 LOP3.LUT R7, R7, R26, RZ, 0x3c, !PT ;  /* 0x0000001a07070212 */ /* 0x000fe400078e3cff */
[----:B------:R-:W-:Y:S02]  /*0d80*/  @P0 LOP3.LUT R4, R4, R23, RZ, 0x3c, !PT ;  /* 0x0000001704040212 */ /* 0x000fe400078e3cff */
[----:B------:R-:W-:Y:S01]  /*0d90*/  @P0 LOP3.LUT R6, R6, R17, RZ, 0x3c, !PT ;  /* 0x0000001106060212 */ /* 0x000fe200078e3cff */
[----:B------:R-:W-:Y:S06]  /*0da0*/  BRA.U UP0, `(.L_x_4) ;  /* 0xfffffff500487547 */ /* 0x000fec000b83ffff */
[----:B------:R-:W-:-:S05]  /*0db0*/  VIADD R0, R0, 0x1 ;  /* 0x0000000100007836 */ /* 0x000fca0000000000 */
[----:B------:R-:W-:-:S13]  /*0dc0*/  ISETP.NE.AND P0, PT, R0, 0x5, PT ;  /* 0x000000050000780c */ /* 0x000fda0003f05270 */
[----:B------:R-:W-:Y:S05]  /*0dd0*/  @P0 BRA `(.L_x_5) ;  /* 0xfffffff400300947 */ /* 0x000fea000383ffff */
[----:B------:R-:W-:Y:S01]  /*0de0*/  LOP3.LUT R0, R2, 0x3, RZ, 0xc0, !PT ;  /* 0x0000000302007812 */ /* 0x000fe200078ec0ff */
[----:B------:R0:W-:Y:S03]  /*0df0*/  STL.64 [R1+0x8], R6 ;  /* 0x0000080601007387 */ /* 0x0001e60000100a00 */
[----:B------:R-:W-:Y:S01]  /*0e00*/  ISETP.NE.U32.AND P0, PT, R0, 0x1, PT ;  /* 0x000000010000780c */ /* 0x000fe20003f05070 */
[----:B------:R0:W-:Y:S03]  /*0e10*/  STL.64 [R1+0x10], R4 ;  /* 0x0000100401007387 */ /* 0x0001e60000100a00 */
[----:B------:R-:W-:Y:S01]  /*0e20*/  ISETP.NE.AND.EX P0, PT, RZ, RZ, PT, P0 ;  /* 0x000000ffff00720c */ /* 0x000fe20003f05300 */
[----:B------:R0:W-:-:S12]  /*0e30*/  STL [R1+0x4], R3 ;  /* 0x0000040301007387 */ /* 0x0001d80000100800 */
[----:B0-----:R-:W-:Y:S05]  /*0e40*/  @!P0 BRA `(.L_x_3) ;  /* 0x0000001400f88947 */ /* 0x001fea0003800000 */
[----:B------:R-:W-:Y:S01]  /*0e50*/  UMOV UR4, URZ ;  /* 0x000000ff00047c82 */ /* 0x000fe20008000000 */
[----:B------:R-:W-:Y:S01]  /*0e60*/  IMAD.MOV.U32 R0, RZ, RZ, RZ ;  /* 0x000000ffff007224 */ /* 0x000fe200078e00ff */
[----:B------:R-:W-:Y:S01]  /*0e70*/  CS2R R6, SRZ ;  /* 0x0000000000067805 */ /* 0x000fe2000001ff00 */
[----:B------:R-:W-:Y:S02]  /*0e80*/  IMAD.MOV.U32 R4, RZ, RZ, RZ ;  /* 0x000000ffff047224 */ /* 0x000fe400078e00ff */
[----:B------:R-:W-:Y:S02]  /*0e90*/  IMAD.MOV.U32 R3, RZ, RZ, RZ ;  /* 0x000000ffff037224 */ /* 0x000fe400078e00ff */
[----:B------:R-:W-:-:S07]  /*0ea0*/  IMAD.U32 R5, RZ, RZ, UR4 ;  /* 0x00000004ff057e24 */ /* 0x000fce000f8e00ff */
.L_x_7:
[----:B------:R-:W-:-:S06]  /*0eb0*/  IMAD R12, R0, 0x4, R1 ;  /* 0x00000004000c7824 */ /* 0x000fcc00078e0201 */
[----:B------:R-:W5:Y:S01]  /*0ec0*/  LDL R12, [R12+0x4] ;  /* 0x000004000c0c7983 */ /* 0x000f620000100800 */
[----:B------:R-:W-:-:S05]  /*0ed0*/  UMOV UR4, URZ ;  /* 0x000000ff00047c82 */ /* 0x000fca0008000000 */
.L_x_6:
        /* <DEDUP_REMOVED lines=180> */
[----:B------:R0:W-:Y:S03]  /*1a20*/  STL [R1+0x4], R3 ;  /* 0x0000040301007387 */ /* 0x0001e60000100800 */
[----:B------:R-:W-:Y:S01]  /*1a30*/  ISETP.NE.AND.EX P0, PT, RZ, RZ, PT, P0 ;  /* 0x000000ffff00720c */ /* 0x000fe20003f05300 */
[----:B------:R0:W-:-:S12]  /*1a40*/  STL.64 [R1+0x10], R4 ;  /* 0x0000100401007387 */ /* 0x0001d80000100a00 */
[----:B0-----:R-:W-:Y:S05]  /*1a50*/  @P0 BRA `(.L_x_3) ;  /* 0x0000000800f40947 */ /* 0x001fea0003800000 */
[----:B------:R-:W-:Y:S01]  /*1a60*/  UMOV UR4, URZ ;  /* 0x000000ff00047c82 */ /* 0x000fe20008000000 */
[----:B------:R-:W-:Y:S01]  /*1a70*/  IMAD.MOV.U32 R0, RZ, RZ, RZ ;  /* 0x000000ffff007224 */ /* 0x000fe200078e00ff */
[----:B------:R-:W-:Y:S01]  /*1a80*/  CS2R R6, SRZ ;  /* 0x0000000000067805 */ /* 0x000fe2000001ff00 */
[----:B------:R-:W-:Y:S02]  /*1a90*/  IMAD.MOV.U32 R4, RZ, RZ, RZ ;  /* 0x000000ffff047224 */ /* 0x000fe400078e00ff */
[----:B------:R-:W-:Y:S02]  /*1aa0*/  IMAD.MOV.U32 R3, RZ, RZ, RZ ;  /* 0x000000ffff037224 */ /* 0x000fe400078e00ff */
[----:B------:R-:W-:-:S07]  /*1ab0*/  IMAD.U32 R5, RZ, RZ, UR4 ;  /* 0x00000004ff057e24 */ /* 0x000fce000f8e00ff */
.L_x_9:
[----:B------:R-:W-:-:S06]  /*1ac0*/  IMAD R12, R0, 0x4, R1 ;  /* 0x00000004000c7824 */ /* 0x000fcc00078e0201 */
[----:B------:R-:W5:Y:S01]  /*1ad0*/  LDL R12, [R12+0x4] ;  /* 0x000004000c0c7983 */ /* 0x000f620000100800 */
[----:B------:R-:W-:-:S05]  /*1ae0*/  UMOV UR4, URZ ;  /* 0x000000ff00047c82 */ /* 0x000fca0008000000 */
.L_x_8:
        /* <DEDUP_REMOVED lines=177> */
[----:B------:R0:W-:Y:S04]  /*2600*/  STL.64 [R1+0x8], R6 ;  /* 0x0000080601007387 */ /* 0x0001e80000100a00 */
[----:B------:R0:W-:Y:S04]  /*2610*/  STL [R1+0x4], R3 ;  /* 0x0000040301007387 */ /* 0x0001e80000100800 */
[----:B------:R0:W-:Y:S02]  /*2620*/  STL.64 [R1+0x10], R4 ;  /* 0x0000100401007387 */ /* 0x0001e40000100a00 */
.L_x_3:
[----:B------:R-:W-:Y:S05]  /*2630*/  BSYNC.RECONVERGENT B1 ;  /* 0x0000000000017941 */ /* 0x000fea0003800200 */
.L_x_2:
[C---:B------:R-:W-:Y:S01]  /*2640*/  ISETP.GT.U32.AND P0, PT, R2.reuse, 0x3, PT ;  /* 0x000000030200780c */ /* 0x040fe20003f04070 */
[----:B------:R-:W-:Y:S01]  /*2650*/  VIADD R11, R11, 0x1 ;  /* 0x000000010b0b7836 */ /* 0x000fe20000000000 */
[--C-:B------:R-:W-:Y:S02]  /*2660*/  SHF.R.U64 R2, R2, 0x2, R13.reuse ;  /* 0x0000000202027819 */ /* 0x100fe4000000120d */
[----:B------:R-:W-:Y:S02]  /*2670*/  ISETP.GT.U32.AND.EX P0, PT, R13, RZ, PT, P0 ;  /* 0x000000ff0d00720c */ /* 0x000fe40003f04100 */
[----:B------:R-:W-:-:S11]  /*2680*/  SHF.R.U32.HI R13, RZ, 0x2, R13 ;  /* 0x00000002ff0d7819 */ /* 0x000fd6000001160d */
[----:B------:R-:W-:Y:S05]  /*2690*/  @P0 BRA `(.L_x_10) ;  /* 0xffffffd800d40947 */ /* 0x000fea000383ffff */
.L_x_1:
[----:B------:R-:W-:Y:S05]  /*26a0*/  BSYNC.RECONVERGENT B0 ;  /* 0x0000000000007941 */ /* 0x000fea0003800200 */
.L_x_0:
[----:B0-----:R-:W0:Y:S01]  /*26b0*/  LDC.64 R6, c[0x0][0x390] ;  /* 0x0000e400ff067b82 */ /* 0x001e220000000a00 */
[----:B------:R-:W-:Y:S01]  /*26c0*/  SHF.R.U32.HI R0, RZ, 0x2, R3 ;  /* 0x00000002ff007819 */ /* 0x000fe20000011603 */
[----:B------:R-:W1:Y:S03]  /*26d0*/  LDCU.64 UR4, c[0x0][0x380] ;  /* 0x00007000ff0477ac */ /* 0x000e660008000a00 */
[----:B------:R-:W-:Y:S01]  /*26e0*/  LOP3.LUT R0, R0, R3, RZ, 0x3c, !PT ;  /* 0x0000000300007212 */ /* 0x000fe200078e3cff */
[----:B------:R-:W-:-:S04]  /*26f0*/  IMAD.SHL.U32 R3, R5, 0x10, RZ ;  /* 0x0000001005037824 */ /* 0x000fc800078e00ff */
[----:B------:R-:W-:-:S05]  /*2700*/  IMAD.SHL.U32 R2, R0, 0x2, RZ ;  /* 0x0000000200027824 */ /* 0x000fca00078e00ff */
[----:B------:R-:W-:-:S04]  /*2710*/  LOP3.LUT R2, R0, R2, R3, 0x96, !PT ;  /* 0x0000000200027212 */ /* 0x000fc800078e9603 */
[----:B------:R-:W-:Y:S01]  /*2720*/  LOP3.LUT R2, R2, R5, RZ, 0x3c, !PT ;  /* 0x0000000502027212 */ /* 0x000fe200078e3cff */
[----:B------:R-:W-:Y:S01]  /*2730*/  IMAD.MOV.U32 R5, RZ, RZ, 0x2f800000 ;  /* 0x2f800000ff057424 */ /* 0x000fe200078e00ff */
[----:B0-----:R-:W-:Y:S02]  /*2740*/  LOP3.LUT R4, R7, 0xf7dcefdd, RZ, 0x3c, !PT ;  /* 0xf7dcefdd07047812 */ /* 0x001fe400078e3cff */
[----:B------:R-:W-:Y:S01]  /*2750*/  LOP3.LUT R6, R6, 0xaad26b49, RZ, 0x3c, !PT ;  /* 0xaad26b4906067812 */ /* 0x000fe200078e3cff */
[----:B------:R-:W0:Y:S02]  /*2760*/  LDC R7, c[0x0][0x38c] ;  /* 0x0000e300ff077b82 */ /* 0x000e240000000800 */
[----:B------:R-:W-:Y:S02]  /*2770*/  IMAD R3, R4, -0x658354e5, RZ ;  /* 0x9a7cab1b04037824 */ /* 0x000fe400078e02ff */
[----:B------:R-:W-:-:S05]  /*2780*/  IMAD R6, R6, 0x4182bed5, RZ ;  /* 0x4182bed506067824 */ /* 0x000fca00078e02ff */
[----:B------:R-:W-:-:S04]  /*2790*/  IADD3 R3, PT, PT, R6, 0x64f0c9, R3 ;  /* 0x0064f0c906037810 */ /* 0x000fc80007ffe003 */
[----:B------:R-:W-:Y:S02]  /*27a0*/  IADD3 R2, PT, PT, R3, 0x587c5, R2 ;  /* 0x000587c503027810 */ /* 0x000fe40007ffe002 */
[----:B------:R-:W-:Y:S02]  /*27b0*/  SHF.R.S32.HI R3, RZ, 0x1f, R10 ;  /* 0x0000001fff037819 */ /* 0x000fe4000001140a */
[----:B------:R-:W-:-:S05]  /*27c0*/  I2FP.F32.U32 R2, R2 ;  /* 0x0000000200027245 */ /* 0x000fca0000201000 */
[----:B------:R-:W-:Y:S01]  /*27d0*/  FFMA R5, R2, R5, 1.1641532182693481445e-10 ;  /* 0x2f00000002057423 */ /* 0x000fe20000000005 */
[----:B-1----:R-:W-:Y:S01]  /*27e0*/  LEA R2, P0, R10, UR4, 0x2 ;  /* 0x000000040a027c11 */ /* 0x002fe2000f8010ff */
[----:B0-----:R-:W-:-:S03]  /*27f0*/  FADD R0, R7, R7 ;  /* 0x0000000707007221 */ /* 0x001fc60000000000 */
[----:B------:R-:W-:Y:S01]  /*2800*/  LEA.HI.X R3, R10, UR5, R3, 0x2, P0 ;  /* 0x000000050a037c11 */ /* 0x000fe200080f1403 */
[----:B------:R-:W-:-:S05]  /*2810*/  FFMA R5, R0, R5, -R7 ;  /* 0x0000000500057223 */ /* 0x000fca0000000807 */
[----:B------:R-:W-:Y:S01]  /*2820*/  STG.E desc[UR6][R2.64], R5 ;  /* 0x0000000502007986 */ /* 0x000fe2000c101906 */
[----:B------:R-:W-:Y:S05]  /*2830*/  EXIT ;  /* 0x000000000000794d */ /* 0x000fea0003800000 */
.L_x_11:
[----:B------:R-:W-:-:S00]  /*2840*/  BRA `(.L_x_11) ;  /* 0xfffffffc00fc7947 */ /* 0x000fc0000383ffff */
[----:B------:R-:W-:-:S00]  /*2850*/  NOP ;  /* 0x0000000000007918 */ /* 0x000fc00000000000 */
        /* <DEDUP_REMOVED lines=10> */
.L_x_13:


//--------------------- .text.d_add               --------------------------
	.section	.text.d_add,"ax",@progbits
	.align	128
        .global         d_add
        .type           d_add,@function
        .size           d_add,(.L_x_14 - d_add)
        .other          d_add,@"STO_CUDA_ENTRY STV_DEFAULT"
d_add:
.text.d_add:
[----:B------:R-:W-:Y:S01]  /*0000*/  LDC R1, c[0x0][0x37c] ;  /* 0x0000df00ff017b82 */ /* 0x000fe20000000800 */
[----:B------:R-:W0:Y:S01]  /*0010*/  S2R R7, SR_CTAID.X ;  /* 0x0000000000077919 */ /* 0x000e220000002500 */
[----:B------:R-:W0:Y:S01]  /*0020*/  LDCU UR4, c[0x0][0x360] ;  /* 0x00006c00ff0477ac */ /* 0x000e220008000800 */
[----:B------:R-:W0:Y:S01]  /*0030*/  S2R R0, SR_TID.X ;  /* 0x0000000000007919 */ /* 0x000e220000002100 */
[----:B------:R-:W1:Y:S01]  /*0040*/  LDCU UR5, c[0x0][0x398] ;  /* 0x00007300ff0577ac */ /* 0x000e620008000800 */
[----:B0-----:R-:W-:-:S05]  /*0050*/  IMAD R7, R7, UR4, R0 ;  /* 0x0000000407077c24 */ /* 0x001fca000f8e0200 */
[----:B-1----:R-:W-:-:S13]  /*0060*/  ISETP.GE.AND P0, PT, R7, UR5, PT ;  /* 0x0000000507007c0c */ /* 0x002fda000bf06270 */
[----:B------:R-:W-:Y:S05]  /*0070*/  @P0 EXIT ;  /* 0x000000000000094d */ /* 0x000fea0003800000 */
[----:B------:R-:W0:Y:S01]  /*0080*/  LDC.64 R2, c[0x0][0x380] ;  /* 0x0000e000ff027b82 */ /* 0x000e220000000a00 */
[----:B------:R-:W1:Y:S01]  /*0090*/  LDCU.64 UR4, c[0x0][0x358] ;  /* 0x00006b00ff0477ac */ /* 0x000e620008000a00 */
[----:B------:R-:W2:Y:S06]  /*00a0*/  LDCU UR6, c[0x0][0x388] ;  /* 0x00007100ff0677ac */ /* 0x000eac0008000800 */
[----:B------:R-:W3:Y:S01]  /*00b0*/  LDC.64 R4, c[0x0][0x390] ;  /* 0x0000e400ff047b82 */ /* 0x000ee20000000a00 */
[----:B0-----:R-:W-:-:S06]  /*00c0*/  IMAD.WIDE R2, R7, 0x4, R2 ;  /* 0x0000000407027825 */ /* 0x001fcc00078e0202 */
[----:B-1----:R-:W2:Y:S01]  /*00d0*/  LDG.E R2, desc[UR4][R2.64] ;  /* 0x0000000402027981 */ /* 0x002ea2000c1e1900 */
[----:B---3--:R-:W-:-:S04]  /*00e0*/  IMAD.WIDE R4, R7, 0x4, R4 ;  /* 0x0000000407047825 */ /* 0x008fc800078e0204 */
[----:B--2---:R-:W-:-:S05]  /*00f0*/  FMUL R7, R2, UR6 ;  /* 0x0000000602077c20 */ /* 0x004fca0008400000 */
[----:B------:R-:W-:Y:S01]  /*0100*/  STG.E desc[UR4][R4.64], R7 ;  /* 0x0000000704007986 */ /* 0x000fe2000c101904 */
[----:B------:R-:W-:Y:S05]  /*0110*/  EXIT ;  /* 0x000000000000794d */ /* 0x000fea0003800000 */
.L_x_12:
        /* <DEDUP_REMOVED lines=14> */
.L_x_14:


//--------------------- .nv.global.init           --------------------------
	.section	.nv.global.init,"aw",@progbits
	.align	4
.nv.global.init:
	.type		mrg32k3aM1SubSeq,@object
	.size		mrg32k3aM1SubSeq,(mrg32k3aM2SubSeq - mrg32k3aM1SubSeq)
mrg32k3aM1SubSeq:
        /*0000*/ 	.byte	0x0b, 0xcc, 0xee, 0x04, 0x73, 0x29, 0x8b, 0x6f, 0xf6, 0x53, 0x03, 0xf6, 0x23, 0xf6, 0xea, 0xda
        /* <DEDUP_REMOVED lines=125> */
	.type		mrg32k3aM2SubSeq,@object
	.size		mrg32k3aM2SubSeq,(mrg32k3aM1 - mrg32k3aM2SubSeq)
mrg32k3aM2SubSeq:
        /* <DEDUP_REMOVED lines=126> */
	.type		mrg32k3aM1,@object
	.size		mrg32k3aM1,(mrg32k3aM1Seq - mrg32k3aM1)
mrg32k3aM1:
        /* <DEDUP_REMOVED lines=144> */
	.type		mrg32k3aM1Seq,@object
	.size		mrg32k3aM1Seq,(mrg32k3aM2 - mrg32k3aM1Seq)
mrg32k3aM1Seq:
        /* <DEDUP_REMOVED lines=144> */
	.type		mrg32k3aM2,@object
	.size		mrg32k3aM2,(mrg32k3aM2Seq - mrg32k3aM2)
mrg32k3aM2:
        /* <DEDUP_REMOVED lines=144> */
	.type		mrg32k3aM2Seq,@object
	.size		mrg32k3aM2Seq,(precalc_xorwow_matrix - mrg32k3aM2Seq)
mrg32k3aM2Seq:
        /* <DEDUP_REMOVED lines=144> */
	.type		precalc_xorwow_matrix,@object
	.size		precalc_xorwow_matrix,(precalc_xorwow_offset_matrix - precalc_xorwow_matrix)
precalc_xorwow_matrix:
        /* <DEDUP_REMOVED lines=6400> */
	.type		precalc_xorwow_offset_matrix,@object
	.size		precalc_xorwow_offset_matrix,(.L_1 - precalc_xorwow_offset_matrix)
precalc_xorwow_offset_matrix:
        /* <DEDUP_REMOVED lines=6400> */
.L_1:


//--------------------- .nv.shared.reserved.0     --------------------------
	.section	.nv.shared.reserved.0,"aw",@nobits
	.weak		__nv_reservedSMEM_offset_0_alias
	.size		__nv_reservedSMEM_offset_0_alias, 0, 64
	.other		__nv_reservedSMEM_offset_0_alias,@"STO_CUDA_RESERVED_SHARED STV_DEFAULT"
__nv_reservedSMEM_offset_0_alias:
	.zero		0
	.zero		64


//--------------------- .nv.constant0.d_fill_uniform --------------------------
	.section	.nv.constant0.d_fill_uniform,"a",@progbits
	.sectionflags	@""
	.align	4
.nv.constant0.d_fill_uniform:
	.zero		920


//--------------------- .nv.constant0.d_add       --------------------------
	.section	.nv.constant0.d_add,"a",@progbits
	.sectionflags	@""
	.align	4
.nv.constant0.d_add:
	.zero		924


//--------------------- SYMBOLS --------------------------

	.type		.nv.reservedSmem.offset0,@object
	.size		.nv.reservedSmem.offset0,0x4
